// auto-generated by cutlass_sweep.gemm — config: {"arch": "sm_100", "cluster_m": 1, "cluster_n": 1, "dtype": "e4m3", "dtype_b": "e4m3", "layout": "nt", "stages": 0, "tile_k": 256, "tile_m": 64, "tile_n": 256}
#include "cutlass/cutlass.h"
#include "cutlass/gemm/collective/collective_builder.hpp"
#include "cutlass/gemm/device/gemm_universal_adapter.h"
#include "cutlass/gemm/kernel/gemm_universal.hpp"
#include "cutlass/epilogue/collective/collective_builder.hpp"

using ElemA = cutlass::float_e4m3_t;
using ElemB = cutlass::float_e4m3_t;
using ElemCD = cutlass::float_e4m3_t;
using Acc  = float;
using TileShape    = cute::Shape<cute::_64, cute::_256, cute::_256>;
using ClusterShape = cute::Shape<cute::_1, cute::_1, cute::_1>;

using CollectiveEpilogue = typename cutlass::epilogue::collective::CollectiveBuilder<
    cutlass::arch::Sm100, cutlass::arch::OpClassTensorOp,
    TileShape, ClusterShape,
    cutlass::epilogue::collective::EpilogueTileAuto,
    Acc, Acc,
    ElemCD, cutlass::layout::RowMajor, 128 / cutlass::sizeof_bits<ElemCD>::value,
    ElemCD, cutlass::layout::RowMajor, 128 / cutlass::sizeof_bits<ElemCD>::value,
    cutlass::epilogue::collective::EpilogueScheduleAuto
  >::CollectiveOp;

using CollectiveMainloop = typename cutlass::gemm::collective::CollectiveBuilder<
    cutlass::arch::Sm100, cutlass::arch::OpClassTensorOp,
    ElemA, cutlass::layout::RowMajor, 128 / cutlass::sizeof_bits<ElemA>::value,
    ElemB, cutlass::layout::ColumnMajor, 128 / cutlass::sizeof_bits<ElemB>::value,
    Acc,
    TileShape, ClusterShape,
    cutlass::gemm::collective::StageCountAutoCarveout<static_cast<int>(sizeof(typename CollectiveEpilogue::SharedStorage))>,
    cutlass::gemm::collective::KernelScheduleAuto
  >::CollectiveOp;

using GemmKernel = cutlass::gemm::kernel::GemmUniversal<
    cute::Shape<int,int,int,int>,
    CollectiveMainloop,
    CollectiveEpilogue
>;
using Gemm = cutlass::gemm::device::GemmUniversalAdapter<GemmKernel>;

// Force the device kernel symbol into the cubin without needing a host main.
auto* _anchor = &cutlass::device_kernel<GemmKernel>;


// ===== COMPILED SASS (sm_100a) =====

	.target	sm_100a

	.elftype	@"ET_EXEC"


//--------------------- .note.nv.tkinfo           --------------------------
	.section	.note.nv.tkinfo,"",@"SHT_NOTE"
	.sectionflags	@"SHF_NOTE_NV_TKINFO"
	.tkinfo
        /*0018*/ 	.word	0x00000002
        /*0030*/ 	.string	""
        /*0030*/ 	.string	"ptxas"
        /*0030*/ 	.string	"Cuda compilation tools, release 13.0, V13.0.88"
        /*0030*/ 	.string	"Build cuda_13.0.r13.0/compiler.36424714_0"
        /*0030*/ 	.string	"-arch sm_100a -m 64 "



//--------------------- .note.nv.cuinfo           --------------------------
	.section	.note.nv.cuinfo,"",@"SHT_NOTE"
	.sectionflags	@"SHF_NOTE_NV_CUINFO"
        /*0018*/ 	.short	0x0002
        /*001a*/ 	.short	0x0064
        /*001c*/ 	.short	0x0082
	.zero		2


//--------------------- .nv.info                  --------------------------
	.section	.nv.info,"",@"SHT_CUDA_INFO"
	.align	4


	//----- nvinfo : EIATTR_REGCOUNT
	.align		4
        /*0000*/ 	.byte	0x04, 0x2f
        /*0002*/ 	.short	(.L_20 - .L_19)
	.align		4
.L_19:
        /*0004*/ 	.word	index@(_ZN7cutlass13device_kernelINS_4gemm6kernel13GemmUniversalIN4cute5tupleIJiiiiEEENS1_10collective13CollectiveMmaINS1_35MainloopSm100TmaUmmaWarpSpecializedILi2ELi2ELi4ENS5_IJNS4_1CILi1EEESB_SB_EEEEENS5_IJNSA_ILi64EEENSA_ILi256EEESF_EEENS_12float_e4m3_tENS5_IJlSB_lEEESH_SI_NS4_8TiledMMAINS4_8MMA_AtomIJNS4_10MMA_TraitsINS4_19SM100_MMA_F8F6F4_SSEJSH_SH_fSE_SF_NS4_17integral_constantINS4_4UMMA5MajorELSP_0EEESQ_NSN_INSO_7ScaleInELSR_0EEESS_EEEEEENS4_6LayoutISC_NS5_IJNSA_ILi0EEESW_SW_EEEEENS5_IJNS4_10UnderscoreESZ_SZ_EEEEENS4_13SM90_TMA_LOADENS4_14ComposedLayoutINS4_7SwizzleILi3ELi4ELi3EEENS4_18smem_ptr_flag_bitsILi8EEENSV_INS5_IJNSA_ILi8EEENSA_ILi128EEEEEENS5_IJS19_SB_EEEEEEEvNS4_8identityES12_S1D_vS1E_EENS_8epilogue10collective18CollectiveEpilogueINS1G_23Sm100TmaWarpSpecializedILi4ELi2ELi32ELb0ELb0EEEJSG_NS5_IJNSV_ISE_SB_EES1L_EEESH_SI_SH_SI_NS1G_6fusion15FusionCallbacksIS1K_NS1N_17LinearCombinationISH_fSH_fLNS_15FloatRoundStyleE2EEESG_S1M_JEEENS4_5SM1004TMEM4LOAD26SM100_TMEM_LOAD_16dp32b32xES12_NS13_INS14_ILi2ELi4ELi3EEES17_NSV_INS5_IJS18_SE_EEENS5_IJSE_SB_EEEEEEENS4_39AutoVectorizingCopyWithAssumedAlignmentILi128EEENS4_14SM90_TMA_STOREES21_S23_S23_EEEvvEEEEvNT_6ParamsE)
        /*0008*/ 	.word	0x00000079


	//----- nvinfo : EIATTR_FRAME_SIZE
	.align		4
.L_20:
        /*000c*/ 	.byte	0x04, 0x11
        /*000e*/ 	.short	(.L_22 - .L_21)
	.align		4
.L_21:
        /*0010*/ 	.word	index@($__internal_2_$__cuda_sm10x_tcgen05_guardrail_trap_unallocated_columns_being_dealloced)
        /*0014*/ 	.word	0x00000000


	//----- nvinfo : EIATTR_FRAME_SIZE
	.align		4
.L_22:
        /*0018*/ 	.byte	0x04, 0x11
        /*001a*/ 	.short	(.L_24 - .L_23)
	.align		4
.L_23:
        /*001c*/ 	.word	index@($__internal_1_$__cuda_sm10x_tcgen05_guardrail_trap_phase_invalid_during_alloc)
        /*0020*/ 	.word	0x00000000


	//----- nvinfo : EIATTR_FRAME_SIZE
	.align		4
.L_24:
        /*0024*/ 	.byte	0x04, 0x11
        /*0026*/ 	.short	(.L_26 - .L_25)
	.align		4
.L_25:
        /*0028*/ 	.word	index@($__internal_0_$__cuda_sm10x_tcgen05_guardrail_trap_col_being_dealloced_not_returned_by_alloc)
        /*002c*/ 	.word	0x00000000


	//----- nvinfo : EIATTR_FRAME_SIZE
	.align		4
.L_26:
        /*0030*/ 	.byte	0x04, 0x11
        /*0032*/ 	.short	(.L_28 - .L_27)
	.align		4
.L_27:
        /*0034*/ 	.word	index@(_ZN7cutlass13device_kernelINS_4gemm6kernel13GemmUniversalIN4cute5tupleIJiiiiEEENS1_10collective13CollectiveMmaINS1_35MainloopSm100TmaUmmaWarpSpecializedILi2ELi2ELi4ENS5_IJNS4_1CILi1EEESB_SB_EEEEENS5_IJNSA_ILi64EEENSA_ILi256EEESF_EEENS_12float_e4m3_tENS5_IJlSB_lEEESH_SI_NS4_8TiledMMAINS4_8MMA_AtomIJNS4_10MMA_TraitsINS4_19SM100_MMA_F8F6F4_SSEJSH_SH_fSE_SF_NS4_17integral_constantINS4_4UMMA5MajorELSP_0EEESQ_NSN_INSO_7ScaleInELSR_0EEESS_EEEEEENS4_6LayoutISC_NS5_IJNSA_ILi0EEESW_SW_EEEEENS5_IJNS4_10UnderscoreESZ_SZ_EEEEENS4_13SM90_TMA_LOADENS4_14ComposedLayoutINS4_7SwizzleILi3ELi4ELi3EEENS4_18smem_ptr_flag_bitsILi8EEENSV_INS5_IJNSA_ILi8EEENSA_ILi128EEEEEENS5_IJS19_SB_EEEEEEEvNS4_8identityES12_S1D_vS1E_EENS_8epilogue10collective18CollectiveEpilogueINS1G_23Sm100TmaWarpSpecializedILi4ELi2ELi32ELb0ELb0EEEJSG_NS5_IJNSV_ISE_SB_EES1L_EEESH_SI_SH_SI_NS1G_6fusion15FusionCallbacksIS1K_NS1N_17LinearCombinationISH_fSH_fLNS_15FloatRoundStyleE2EEESG_S1M_JEEENS4_5SM1004TMEM4LOAD26SM100_TMEM_LOAD_16dp32b32xES12_NS13_INS14_ILi2ELi4ELi3EEES17_NSV_INS5_IJS18_SE_EEENS5_IJSE_SB_EEEEEEENS4_39AutoVectorizingCopyWithAssumedAlignmentILi128EEENS4_14SM90_TMA_STOREES21_S23_S23_EEEvvEEEEvNT_6ParamsE)
        /*0038*/ 	.word	0x00000000


	//----- nvinfo : EIATTR_MIN_STACK_SIZE
	.align		4
.L_28:
        /*003c*/ 	.byte	0x04, 0x12
        /*003e*/ 	.short	(.L_30 - .L_29)
	.align		4
.L_29:
        /*0040*/ 	.word	index@(_ZN7cutlass13device_kernelINS_4gemm6kernel13GemmUniversalIN4cute5tupleIJiiiiEEENS1_10collective13CollectiveMmaINS1_35MainloopSm100TmaUmmaWarpSpecializedILi2ELi2ELi4ENS5_IJNS4_1CILi1EEESB_SB_EEEEENS5_IJNSA_ILi64EEENSA_ILi256EEESF_EEENS_12float_e4m3_tENS5_IJlSB_lEEESH_SI_NS4_8TiledMMAINS4_8MMA_AtomIJNS4_10MMA_TraitsINS4_19SM100_MMA_F8F6F4_SSEJSH_SH_fSE_SF_NS4_17integral_constantINS4_4UMMA5MajorELSP_0EEESQ_NSN_INSO_7ScaleInELSR_0EEESS_EEEEEENS4_6LayoutISC_NS5_IJNSA_ILi0EEESW_SW_EEEEENS5_IJNS4_10UnderscoreESZ_SZ_EEEEENS4_13SM90_TMA_LOADENS4_14ComposedLayoutINS4_7SwizzleILi3ELi4ELi3EEENS4_18smem_ptr_flag_bitsILi8EEENSV_INS5_IJNSA_ILi8EEENSA_ILi128EEEEEENS5_IJS19_SB_EEEEEEEvNS4_8identityES12_S1D_vS1E_EENS_8epilogue10collective18CollectiveEpilogueINS1G_23Sm100TmaWarpSpecializedILi4ELi2ELi32ELb0ELb0EEEJSG_NS5_IJNSV_ISE_SB_EES1L_EEESH_SI_SH_SI_NS1G_6fusion15FusionCallbacksIS1K_NS1N_17LinearCombinationISH_fSH_fLNS_15FloatRoundStyleE2EEESG_S1M_JEEENS4_5SM1004TMEM4LOAD26SM100_TMEM_LOAD_16dp32b32xES12_NS13_INS14_ILi2ELi4ELi3EEES17_NSV_INS5_IJS18_SE_EEENS5_IJSE_SB_EEEEEEENS4_39AutoVectorizingCopyWithAssumedAlignmentILi128EEENS4_14SM90_TMA_STOREES21_S23_S23_EEEvvEEEEvNT_6ParamsE)
        /*0044*/ 	.word	0x00000000
.L_30:


//--------------------- .nv.compat                --------------------------
	.section	.nv.compat,"",@"SHT_CUDA_COMPAT_INFO"
	.align	4
        /*0000*/ 	.byte	0x02, 0x09, 0x01, 0x00, 0x02, 0x02, 0x02, 0x00, 0x02, 0x05, 0x05, 0x00, 0x03, 0x07, 0x01, 0x01
        /*0010*/ 	.byte	0x02, 0x03, 0x01, 0x00, 0x02, 0x06, 0x01, 0x00, 0x04, 0x0b, 0x08, 0x00, 0x09, 0x00, 0x00, 0x00
        /*0020*/ 	.byte	0x00, 0x00, 0x00, 0x00


//--------------------- .nv.info._ZN7cutlass13device_kernelINS_4gemm6kernel13GemmUniversalIN4cute5tupleIJiiiiEEENS1_10collective13CollectiveMmaINS1_35MainloopSm100TmaUmmaWarpSpecializedILi2ELi2ELi4ENS5_IJNS4_1CILi1EEESB_SB_EEEEENS5_IJNSA_ILi64EEENSA_ILi256EEESF_EEENS_12float_e4m3_tENS5_IJlSB_lEEESH_SI_NS4_8TiledMMAINS4_8MMA_AtomIJNS4_10MMA_TraitsINS4_19SM100_MMA_F8F6F4_SSEJSH_SH_fSE_SF_NS4_17integral_constantINS4_4UMMA5MajorELSP_0EEESQ_NSN_INSO_7ScaleInELSR_0EEESS_EEEEEENS4_6LayoutISC_NS5_IJNSA_ILi0EEESW_SW_EEEEENS5_IJNS4_10UnderscoreESZ_SZ_EEEEENS4_13SM90_TMA_LOADENS4_14ComposedLayoutINS4_7SwizzleILi3ELi4ELi3EEENS4_18smem_ptr_flag_bitsILi8EEENSV_INS5_IJNSA_ILi8EEENSA_ILi128EEEEEENS5_IJS19_SB_EEEEEEEvNS4_8identityES12_S1D_vS1E_EENS_8epilogue10collective18CollectiveEpilogueINS1G_23Sm100TmaWarpSpecializedILi4ELi2ELi32ELb0ELb0EEEJSG_NS5_IJNSV_ISE_SB_EES1L_EEESH_SI_SH_SI_NS1G_6fusion15FusionCallbacksIS1K_NS1N_17LinearCombinationISH_fSH_fLNS_15FloatRoundStyleE2EEESG_S1M_JEEENS4_5SM1004TMEM4LOAD26SM100_TMEM_LOAD_16dp32b32xES12_NS13_INS14_ILi2ELi4ELi3EEES17_NSV_INS5_IJS18_SE_EEENS5_IJSE_SB_EEEEEEENS4_39AutoVectorizingCopyWithAssumedAlignmentILi128EEENS4_14SM90_TMA_STOREES21_S23_S23_EEEvvEEEEvNT_6ParamsE --------------------------
	.section	.nv.info._ZN7cutlass13device_kernelINS_4gemm6kernel13GemmUniversalIN4cute5tupleIJiiiiEEENS1_10collective13CollectiveMmaINS1_35MainloopSm100TmaUmmaWarpSpecializedILi2ELi2ELi4ENS5_IJNS4_1CILi1EEESB_SB_EEEEENS5_IJNSA_ILi64EEENSA_ILi256EEESF_EEENS_12float_e4m3_tENS5_IJlSB_lEEESH_SI_NS4_8TiledMMAINS4_8MMA_AtomIJNS4_10MMA_TraitsINS4_19SM100_MMA_F8F6F4_SSEJSH_SH_fSE_SF_NS4_17integral_constantINS4_4UMMA5MajorELSP_0EEESQ_NSN_INSO_7ScaleInELSR_0EEESS_EEEEEENS4_6LayoutISC_NS5_IJNSA_ILi0EEESW_SW_EEEEENS5_IJNS4_10UnderscoreESZ_SZ_EEEEENS4_13SM90_TMA_LOADENS4_14ComposedLayoutINS4_7SwizzleILi3ELi4ELi3EEENS4_18smem_ptr_flag_bitsILi8EEENSV_INS5_IJNSA_ILi8EEENSA_ILi128EEEEEENS5_IJS19_SB_EEEEEEEvNS4_8identityES12_S1D_vS1E_EENS_8epilogue10collective18CollectiveEpilogueINS1G_23Sm100TmaWarpSpecializedILi4ELi2ELi32ELb0ELb0EEEJSG_NS5_IJNSV_ISE_SB_EES1L_EEESH_SI_SH_SI_NS1G_6fusion15FusionCallbacksIS1K_NS1N_17LinearCombinationISH_fSH_fLNS_15FloatRoundStyleE2EEESG_S1M_JEEENS4_5SM1004TMEM4LOAD26SM100_TMEM_LOAD_16dp32b32xES12_NS13_INS14_ILi2ELi4ELi3EEES17_NSV_INS5_IJS18_SE_EEENS5_IJSE_SB_EEEEEEENS4_39AutoVectorizingCopyWithAssumedAlignmentILi128EEENS4_14SM90_TMA_STOREES21_S23_S23_EEEvvEEEEvNT_6ParamsE,"",@"SHT_CUDA_INFO"
	.sectionflags	@""
	.align	4


	//----- nvinfo : EIATTR_CUDA_API_VERSION
	.align		4
        /*0000*/ 	.byte	0x04, 0x37
        /*0002*/ 	.short	(.L_32 - .L_31)
.L_31:
        /*0004*/ 	.word	0x00000082


	//----- nvinfo : EIATTR_KPARAM_INFO
	.align		4
.L_32:
        /*0008*/ 	.byte	0x04, 0x17
        /*000a*/ 	.short	(.L_34 - .L_33)
.L_33:
        /*000c*/ 	.word	0x00000000
        /*0010*/ 	.short	0x0000
        /*0012*/ 	.short	0x0000
        /*0014*/ 	.byte	0x00, 0xf0, 0x01, 0x20


	//----- nvinfo : EIATTR_AT_ENTRY_FRAGMENTS
	.align		4
.L_34:
        /*0018*/ 	.byte	0x04, 0x4f
        /*001a*/ 	.short	(.L_36 - .L_35)


	//   ....[0]....
.L_35:
        /*001c*/ 	.word	0x00000006


	//----- nvinfo : EIATTR_RESERVED_SMEM_USED
	.align		4
.L_36:
        /*0020*/ 	.byte	0x01, 0x41
	.zero		2


	//----- nvinfo : EIATTR_SPARSE_MMA_MASK
	.align		4
        /*0024*/ 	.byte	0x03, 0x50
        /*0026*/ 	.short	0x0000


	//----- nvinfo : EIATTR_TCGEN05_1CTA_USED
	.align		4
        /*0028*/ 	.byte	0x01, 0x51
	.zero		2


	//----- nvinfo : EIATTR_MAXREG_COUNT
	.align		4
        /*002c*/ 	.byte	0x03, 0x1b
        /*002e*/ 	.short	0x00ff


	//----- nvinfo : EIATTR_NUM_BARRIERS
	.align		4
        /*0030*/ 	.byte	0x02, 0x4c
        /*0032*/ 	.byte	0x07
	.zero		1


	//----- nvinfo : EIATTR_EXTERNS
	.align		4
        /*0034*/ 	.byte	0x04, 0x0f
        /*0036*/ 	.short	(.L_38 - .L_37)


	//   ....[0]....
	.align		4
.L_37:
        /*0038*/ 	.word	index@(__assertfail)


	//----- nvinfo : EIATTR_MERCURY_ISA_VERSION
	.align		4
.L_38:
        /*003c*/ 	.byte	0x03, 0x5f
        /*003e*/ 	.short	0x0101


	//----- nvinfo : EIATTR_INT_WARP_WIDE_INSTR_OFFSETS
	.align		4
        /*0040*/ 	.byte	0x04, 0x31
        /*0042*/ 	.short	(.L_40 - .L_39)


	//   ....[0]....
.L_39:
        /*0044*/ 	.word	0x00001f00


	//   ....[1]....
        /*0048*/ 	.word	0x00003a40


	//   ....[2]....
        /*004c*/ 	.word	0x00003a70


	//   ....[3]....
        /*0050*/ 	.word	0x00003ac0


	//   ....[4]....
        /*0054*/ 	.word	0x000043e0


	//   ....[5]....
        /*0058*/ 	.word	0x00004440


	//   ....[6]....
        /*005c*/ 	.word	0x00004520


	//   ....[7]....
        /*0060*/ 	.word	0x00004590


	//   ....[8]....
        /*0064*/ 	.word	0x000046a0


	//   ....[9]....
        /*0068*/ 	.word	0x00004730


	//   ....[10]....
        /*006c*/ 	.word	0x00004900


	//   ....[11]....
        /*0070*/ 	.word	0x00004a60


	//----- nvinfo : EIATTR_COOP_GROUP_MASK_REGIDS
	.align		4
.L_40:
        /*0074*/ 	.byte	0x04, 0x29
        /*0076*/ 	.short	(.L_42 - .L_41)


	//   ....[0]....
.L_41:
        /*0078*/ 	.word	0xffffffff


	//   ....[1]....
        /*007c*/ 	.word	0xffffffff


	//   ....[2]....
        /*0080*/ 	.word	0xffffffff


	//   ....[3]....
        /*0084*/ 	.word	0xffffffff


	//   ....[4]....
        /*0088*/ 	.word	0xffffffff


	//   ....[5]....
        /*008c*/ 	.word	0xffffffff


	//   ....[6]....
        /*0090*/ 	.word	0xffffffff


	//   ....[7]....
        /*0094*/ 	.word	0xffffffff


	//   ....[8]....
        /*0098*/ 	.word	0xffffffff


	//   ....[9]....
        /*009c*/ 	.word	0xffffffff


	//   ....[10]....
        /*00a0*/ 	.word	0xffffffff


	//   ....[11]....
        /*00a4*/ 	.word	0xffffffff


	//   ....[12]....
        /*00a8*/ 	.word	0xffffffff


	//----- nvinfo : EIATTR_COOP_GROUP_INSTR_OFFSETS
	.align		4
.L_42:
        /*00ac*/ 	.byte	0x04, 0x28
        /*00ae*/ 	.short	(.L_44 - .L_43)


	//   ....[0]....
.L_43:
        /*00b0*/ 	.word	0x00000090


	//   ....[1]....
        /*00b4*/ 	.word	0x000004d0


	//   ....[2]....
        /*00b8*/ 	.word	0x00000600


	//   ....[3]....
        /*00bc*/ 	.word	0x000007a0


	//   ....[4]....
        /*00c0*/ 	.word	0x000008a0


	//   ....[5]....
        /*00c4*/ 	.word	0x00000a10


	//   ....[6]....
        /*00c8*/ 	.word	0x00000bb0


	//   ....[7]....
        /*00cc*/ 	.word	0x00001de0


	//   ....[8]....
        /*00d0*/ 	.word	0x00002aa0


	//   ....[9]....
        /*00d4*/ 	.word	0x00002cb0


	//   ....[10]....
        /*00d8*/ 	.word	0x00002ce0


	//   ....[11]....
        /*00dc*/ 	.word	0x00003930


	//   ....[12]....
        /*00e0*/ 	.word	0x00003b60


	//----- nvinfo : EIATTR_VRC_CTA_INIT_COUNT
	.align		4
.L_44:
        /*00e4*/ 	.byte	0x02, 0x4a
        /*00e6*/ 	.byte	0x80
	.zero		1


	//----- nvinfo : EIATTR_SYSCALL_OFFSETS
	.align		4
        /*00e8*/ 	.byte	0x04, 0x46
        /*00ea*/ 	.short	(.L_46 - .L_45)


	//   ....[0]....
.L_45:
        /*00ec*/ 	.word	0x000054e0


	//   ....[1]....
        /*00f0*/ 	.word	0x00005620


	//   ....[2]....
        /*00f4*/ 	.word	0x00005e20


	//   ....[3]....
        /*00f8*/ 	.word	0x00006bc0


	//   ....[4]....
        /*00fc*/ 	.word	0x00007920


	//   ....[5]....
        /*0100*/ 	.word	0x000086b0


	//----- nvinfo : EIATTR_MBARRIER_INSTR_OFFSETS
	.align		4
.L_46:
        /*0104*/ 	.byte	0x04, 0x39
        /*0106*/ 	.short	(.L_48 - .L_47)


	//   ....[0]....
.L_47:
        /*0108*/ 	.word	0x000005b0
        /*010c*/ 	.word	0x000000ff
        /*0110*/ 	.word	0x00000000
        /*0114*/ 	.short	0x0100
        /*0116*/ 	.byte	0x05
	.zero		1


	//   ....[1]....
        /*0118*/ 	.word	0x000005c0
        /*011c*/ 	.word	0x000000ff
        /*0120*/ 	.word	0x00000010
        /*0124*/ 	.short	0x0100
        /*0126*/ 	.byte	0x05
	.zero		1


	//   ....[2]....
        /*0128*/ 	.word	0x000005d0
        /*012c*/ 	.word	0x000000ff
        /*0130*/ 	.word	0x00000008
        /*0134*/ 	.short	0x0100
        /*0136*/ 	.byte	0x05
	.zero		1


	//   ....[3]....
        /*0138*/ 	.word	0x000005e0
        /*013c*/ 	.word	0x000000ff
        /*0140*/ 	.word	0x00000018
        /*0144*/ 	.short	0x0100
        /*0146*/ 	.byte	0x05
	.zero		1


	//   ....[4]....
        /*0148*/ 	.word	0x00000710
        /*014c*/ 	.word	0x000000ff
        /*0150*/ 	.word	0x00000020
        /*0154*/ 	.short	0x0100
        /*0156*/ 	.byte	0x07
	.zero		1


	//   ....[5]....
        /*0158*/ 	.word	0x00000720
        /*015c*/ 	.word	0x000000ff
        /*0160*/ 	.word	0x00000040
        /*0164*/ 	.short	0x0100
        /*0166*/ 	.byte	0x07
	.zero		1


	//   ....[6]....
        /*0168*/ 	.word	0x00000730
        /*016c*/ 	.word	0x000000ff
        /*0170*/ 	.word	0x00000028
        /*0174*/ 	.short	0x0100
        /*0176*/ 	.byte	0x07
	.zero		1


	//   ....[7]....
        /*0178*/ 	.word	0x00000740
        /*017c*/ 	.word	0x000000ff
        /*0180*/ 	.word	0x00000048
        /*0184*/ 	.short	0x0100
        /*0186*/ 	.byte	0x07
	.zero		1


	//   ....[8]....
        /*0188*/ 	.word	0x00000750
        /*018c*/ 	.word	0x000000ff
        /*0190*/ 	.word	0x00000030
        /*0194*/ 	.short	0x0100
        /*0196*/ 	.byte	0x07
	.zero		1


	//   ....[9]....
        /*0198*/ 	.word	0x00000760
        /*019c*/ 	.word	0x000000ff
        /*01a0*/ 	.word	0x00000050
        /*01a4*/ 	.short	0x0100
        /*01a6*/ 	.byte	0x07
	.zero		1


	//   ....[10]....
        /*01a8*/ 	.word	0x00000770
        /*01ac*/ 	.word	0x000000ff
        /*01b0*/ 	.word	0x00000038
        /*01b4*/ 	.short	0x0100
        /*01b6*/ 	.byte	0x07
	.zero		1


	//   ....[11]....
        /*01b8*/ 	.word	0x00000780
        /*01bc*/ 	.word	0x000000ff
        /*01c0*/ 	.word	0x00000058
        /*01c4*/ 	.short	0x0100
        /*01c6*/ 	.byte	0x07
	.zero		1


	//   ....[12]....
        /*01c8*/ 	.word	0x00000870
        /*01cc*/ 	.word	0x000000ff
        /*01d0*/ 	.word	0x00000060
        /*01d4*/ 	.short	0x0100
        /*01d6*/ 	.byte	0x05
	.zero		1


	//   ....[13]....
        /*01d8*/ 	.word	0x00000880
        /*01dc*/ 	.word	0x000000ff
        /*01e0*/ 	.word	0x00000068
        /*01e4*/ 	.short	0x0100
        /*01e6*/ 	.byte	0x05
	.zero		1


	//   ....[14]....
        /*01e8*/ 	.word	0x000009c0
        /*01ec*/ 	.word	0x000000ff
        /*01f0*/ 	.word	0x00000070
        /*01f4*/ 	.short	0x0100
        /*01f6*/ 	.byte	0x05
	.zero		1


	//   ....[15]....
        /*01f8*/ 	.word	0x000009d0
        /*01fc*/ 	.word	0x000000ff
        /*0200*/ 	.word	0x00000080
        /*0204*/ 	.short	0x0100
        /*0206*/ 	.byte	0x05
	.zero		1


	//   ....[16]....
        /*0208*/ 	.word	0x000009e0
        /*020c*/ 	.word	0x000000ff
        /*0210*/ 	.word	0x00000078
        /*0214*/ 	.short	0x0100
        /*0216*/ 	.byte	0x05
	.zero		1


	//   ....[17]....
        /*0218*/ 	.word	0x000009f0
        /*021c*/ 	.word	0x000000ff
        /*0220*/ 	.word	0x00000088
        /*0224*/ 	.short	0x0100
        /*0226*/ 	.byte	0x05
	.zero		1


	//   ....[18]....
        /*0228*/ 	.word	0x00000b20
        /*022c*/ 	.word	0x000000ff
        /*0230*/ 	.word	0x00000090
        /*0234*/ 	.short	0x0100
        /*0236*/ 	.byte	0x07
	.zero		1


	//   ....[19]....
        /*0238*/ 	.word	0x00000b30
        /*023c*/ 	.word	0x000000ff
        /*0240*/ 	.word	0x000000b0
        /*0244*/ 	.short	0x0100
        /*0246*/ 	.byte	0x07
	.zero		1


	//   ....[20]....
        /*0248*/ 	.word	0x00000b40
        /*024c*/ 	.word	0x000000ff
        /*0250*/ 	.word	0x00000098
        /*0254*/ 	.short	0x0100
        /*0256*/ 	.byte	0x07
	.zero		1


	//   ....[21]....
        /*0258*/ 	.word	0x00000b50
        /*025c*/ 	.word	0x000000ff
        /*0260*/ 	.word	0x000000b8
        /*0264*/ 	.short	0x0100
        /*0266*/ 	.byte	0x07
	.zero		1


	//   ....[22]....
        /*0268*/ 	.word	0x00000b60
        /*026c*/ 	.word	0x000000ff
        /*0270*/ 	.word	0x000000a0
        /*0274*/ 	.short	0x0100
        /*0276*/ 	.byte	0x07
	.zero		1


	//   ....[23]....
        /*0278*/ 	.word	0x00000b70
        /*027c*/ 	.word	0x000000ff
        /*0280*/ 	.word	0x000000c0
        /*0284*/ 	.short	0x0100
        /*0286*/ 	.byte	0x07
	.zero		1


	//   ....[24]....
        /*0288*/ 	.word	0x00000b80
        /*028c*/ 	.word	0x000000ff
        /*0290*/ 	.word	0x000000a8
        /*0294*/ 	.short	0x0100
        /*0296*/ 	.byte	0x07
	.zero		1


	//   ....[25]....
        /*0298*/ 	.word	0x00000b90
        /*029c*/ 	.word	0x000000ff
        /*02a0*/ 	.word	0x000000c8
        /*02a4*/ 	.short	0x0100
        /*02a6*/ 	.byte	0x07
	.zero		1


	//   ....[26]....
        /*02a8*/ 	.word	0x00000c80
        /*02ac*/ 	.word	0x000000ff
        /*02b0*/ 	.word	0x000000d0
        /*02b4*/ 	.short	0x0100
        /*02b6*/ 	.byte	0x05
	.zero		1


	//   ....[27]....
        /*02b8*/ 	.word	0x00000c90
        /*02bc*/ 	.word	0x000000ff
        /*02c0*/ 	.word	0x000000e0
        /*02c4*/ 	.short	0x0100
        /*02c6*/ 	.byte	0x05
	.zero		1


	//   ....[28]....
        /*02c8*/ 	.word	0x00000ca0
        /*02cc*/ 	.word	0x000000ff
        /*02d0*/ 	.word	0x000000d8
        /*02d4*/ 	.short	0x0100
        /*02d6*/ 	.byte	0x05
	.zero		1


	//   ....[29]....
        /*02d8*/ 	.word	0x00000cb0
        /*02dc*/ 	.word	0x000000ff
        /*02e0*/ 	.word	0x000000e8
        /*02e4*/ 	.short	0x0100
        /*02e6*/ 	.byte	0x05
	.zero		1


	//   ....[30]....
        /*02e8*/ 	.word	0x00001580
        /*02ec*/ 	.word	0x00000002
        /*02f0*/ 	.word	0x000000e0
        /*02f4*/ 	.short	0x010a
        /*02f6*/ 	.byte	0xff
	.zero		1


	//   ....[31]....
        /*02f8*/ 	.word	0x000015b0
        /*02fc*/ 	.word	0x00000002
        /*0300*/ 	.word	0x000000d0
        /*0304*/ 	.short	0x0101
        /*0306*/ 	.byte	0xff
	.zero		1


	//   ....[32]....
        /*0308*/ 	.word	0x00001680
        /*030c*/ 	.word	0x000000ff
        /*0310*/ 	.word	0x00000010
        /*0314*/ 	.short	0x010a
        /*0316*/ 	.byte	0x08
	.zero		1


	//   ....[33]....
        /*0318*/ 	.word	0x00001720
        /*031c*/ 	.word	0x000000ff
        /*0320*/ 	.word	0x00000010
        /*0324*/ 	.short	0x010a
        /*0326*/ 	.byte	0x21
	.zero		1


	//   ....[34]....
        /*0328*/ 	.word	0x00001870
        /*032c*/ 	.word	0x000000ff
        /*0330*/ 	.word	0x00000010
        /*0334*/ 	.short	0x010a
        /*0336*/ 	.byte	0x08
	.zero		1


	//   ....[35]....
        /*0338*/ 	.word	0x00001a40
        /*033c*/ 	.word	0x000000ff
        /*0340*/ 	.word	0x00000068
        /*0344*/ 	.short	0x0101
        /*0346*/ 	.byte	0x04
	.zero		1


	//   ....[36]....
        /*0348*/ 	.word	0x00001a60
        /*034c*/ 	.word	0x000000ff
        /*0350*/ 	.word	0x00000010
        /*0354*/ 	.short	0x010a
        /*0356*/ 	.byte	0x08
	.zero		1


	//   ....[37]....
        /*0358*/ 	.word	0x00001ae0
        /*035c*/ 	.word	0x000000ff
        /*0360*/ 	.word	0x00000010
        /*0364*/ 	.short	0x010a
        /*0366*/ 	.byte	0x21
	.zero		1


	//   ....[38]....
        /*0368*/ 	.word	0x00001c30
        /*036c*/ 	.word	0x000000ff
        /*0370*/ 	.word	0x00000010
        /*0374*/ 	.short	0x010a
        /*0376*/ 	.byte	0x08
	.zero		1


	//   ....[39]....
        /*0378*/ 	.word	0x00001e10
        /*037c*/ 	.word	0x00000002
        /*0380*/ 	.word	0x00000070
        /*0384*/ 	.short	0x010a
        /*0386*/ 	.byte	0xff
	.zero		1


	//   ....[40]....
        /*0388*/ 	.word	0x00001ed0
        /*038c*/ 	.word	0x00000002
        /*0390*/ 	.word	0x00000000
        /*0394*/ 	.short	0x0101
        /*0396*/ 	.byte	0xff
	.zero		1


	//   ....[41]....
        /*0398*/ 	.word	0x00002430
        /*039c*/ 	.word	0x000000ff
        /*03a0*/ 	.word	0x00000000
        /*03a4*/ 	.short	0x010a
        /*03a6*/ 	.byte	0x04
	.zero		1


	//   ....[42]....
        /*03a8*/ 	.word	0x000024d0
        /*03ac*/ 	.word	0x00000000
        /*03b0*/ 	.word	0x00000000
        /*03b4*/ 	.short	0x010a
        /*03b6*/ 	.byte	0xff
	.zero		1


	//   ....[43]....
        /*03b8*/ 	.word	0x000025f0
        /*03bc*/ 	.word	0x00000000
        /*03c0*/ 	.word	0x000000d0
        /*03c4*/ 	.short	0x010a
        /*03c6*/ 	.byte	0xff
	.zero		1


	//   ....[44]....
        /*03c8*/ 	.word	0x00002660
        /*03cc*/ 	.word	0x00000000
        /*03d0*/ 	.word	0x00000000
        /*03d4*/ 	.short	0x0101
        /*03d6*/ 	.byte	0xff
	.zero		1


	//   ....[45]....
        /*03d8*/ 	.word	0x00002680
        /*03dc*/ 	.word	0x000000ff
        /*03e0*/ 	.word	0x00000080
        /*03e4*/ 	.short	0x010a
        /*03e6*/ 	.byte	0x05
	.zero		1


	//   ....[46]....
        /*03e8*/ 	.word	0x000027a0
        /*03ec*/ 	.word	0x00000000
        /*03f0*/ 	.word	0x00000070
        /*03f4*/ 	.short	0x010a
        /*03f6*/ 	.byte	0xff
	.zero		1


	//   ....[47]....
        /*03f8*/ 	.word	0x000028a0
        /*03fc*/ 	.word	0x00000000
        /*0400*/ 	.word	0x00000000
        /*0404*/ 	.short	0x0101
        /*0406*/ 	.byte	0xff
	.zero		1


	//   ....[48]....
        /*0408*/ 	.word	0x00002930
        /*040c*/ 	.word	0x000000ff
        /*0410*/ 	.word	0x00000080
        /*0414*/ 	.short	0x0106
        /*0416*/ 	.byte	0x05
	.zero		1


	//   ....[49]....
        /*0418*/ 	.word	0x00002950
        /*041c*/ 	.word	0x000000ff
        /*0420*/ 	.word	0x00000080
        /*0424*/ 	.short	0x010a
        /*0426*/ 	.byte	0x05
	.zero		1


	//   ....[50]....
        /*0428*/ 	.word	0x000029e0
        /*042c*/ 	.word	0x000000ff
        /*0430*/ 	.word	0x00000080
        /*0434*/ 	.short	0x0106
        /*0436*/ 	.byte	0x04
	.zero		1


	//   ....[51]....
        /*0438*/ 	.word	0x00002a20
        /*043c*/ 	.word	0x00000000
        /*0440*/ 	.word	0x00000080
        /*0444*/ 	.short	0x010a
        /*0446*/ 	.byte	0xff
	.zero		1


	//   ....[52]....
        /*0448*/ 	.word	0x00002fe0
        /*044c*/ 	.word	0x00000000
        /*0450*/ 	.word	0x00000070
        /*0454*/ 	.short	0x010a
        /*0456*/ 	.byte	0xff
	.zero		1


	//   ....[53]....
        /*0458*/ 	.word	0x000030f0
        /*045c*/ 	.word	0x00000003
        /*0460*/ 	.word	0x00000000
        /*0464*/ 	.short	0x0101
        /*0466*/ 	.byte	0xff
	.zero		1


	//   ....[54]....
        /*0468*/ 	.word	0x00003100
        /*046c*/ 	.word	0x000000ff
        /*0470*/ 	.word	0x00000000
        /*0474*/ 	.short	0x010a
        /*0476*/ 	.byte	0x07
	.zero		1


	//   ....[55]....
        /*0478*/ 	.word	0x00003180
        /*047c*/ 	.word	0x000000ff
        /*0480*/ 	.word	0x000000b0
        /*0484*/ 	.short	0x010a
        /*0486*/ 	.byte	0x06
	.zero		1


	//   ....[56]....
        /*0488*/ 	.word	0x00003250
        /*048c*/ 	.word	0x000000ff
        /*0490*/ 	.word	0x00000000
        /*0494*/ 	.short	0x010a
        /*0496*/ 	.byte	0x0b
	.zero		1


	//   ....[57]....
        /*0498*/ 	.word	0x00003380
        /*049c*/ 	.word	0x000000ff
        /*04a0*/ 	.word	0x00000000
        /*04a4*/ 	.short	0x010a
        /*04a6*/ 	.byte	0x22
	.zero		1


	//   ....[58]....
        /*04a8*/ 	.word	0x00003760
        /*04ac*/ 	.word	0x000000ff
        /*04b0*/ 	.word	0x00000000
        /*04b4*/ 	.short	0x010a
        /*04b6*/ 	.byte	0x06
	.zero		1


	//   ....[59]....
        /*04b8*/ 	.word	0x000037f0
        /*04bc*/ 	.word	0x000000ff
        /*04c0*/ 	.word	0x00000000
        /*04c4*/ 	.short	0x010a
        /*04c6*/ 	.byte	0x06
	.zero		1


	//   ....[60]....
        /*04c8*/ 	.word	0x00003880
        /*04cc*/ 	.word	0x000000ff
        /*04d0*/ 	.word	0x00000000
        /*04d4*/ 	.short	0x010a
        /*04d6*/ 	.byte	0x06
	.zero		1


	//   ....[61]....
        /*04d8*/ 	.word	0x00003910
        /*04dc*/ 	.word	0x000000ff
        /*04e0*/ 	.word	0x00000000
        /*04e4*/ 	.short	0x010a
        /*04e6*/ 	.byte	0x07
	.zero		1


	//   ....[62]....
        /*04e8*/ 	.word	0x00003d90
        /*04ec*/ 	.word	0x00000000
        /*04f0*/ 	.word	0x00000070
        /*04f4*/ 	.short	0x010a
        /*04f6*/ 	.byte	0xff
	.zero		1


	//   ....[63]....
        /*04f8*/ 	.word	0x00003e50
        /*04fc*/ 	.word	0x00000000
        /*0500*/ 	.word	0x00000000
        /*0504*/ 	.short	0x0101
        /*0506*/ 	.byte	0xff
	.zero		1


	//   ....[64]....
        /*0508*/ 	.word	0x00004170
        /*050c*/ 	.word	0x000000ff
        /*0510*/ 	.word	0x00000068
        /*0514*/ 	.short	0x010a
        /*0516*/ 	.byte	0x07
	.zero		1


	//   ....[65]....
        /*0518*/ 	.word	0x00004360
        /*051c*/ 	.word	0x000000ff
        /*0520*/ 	.word	0x00000040
        /*0524*/ 	.short	0x010a
        /*0526*/ 	.byte	0x07
	.zero		1


	//   ....[66]....
        /*0528*/ 	.word	0x000044d0
        /*052c*/ 	.word	0x000000ff
        /*0530*/ 	.word	0x00000020
        /*0534*/ 	.short	0x010b
        /*0536*/ 	.byte	0x07
	.zero		1


	//   ....[67]....
        /*0538*/ 	.word	0x000044e0
        /*053c*/ 	.word	0x000000ff
        /*0540*/ 	.word	0x00000000
        /*0544*/ 	.short	0x0101
        /*0546*/ 	.byte	0x08
	.zero		1


	//   ....[68]....
        /*0548*/ 	.word	0x000044f0
        /*054c*/ 	.word	0x000000ff
        /*0550*/ 	.word	0x00000048
        /*0554*/ 	.short	0x010a
        /*0556*/ 	.byte	0x07
	.zero		1


	//   ....[69]....
        /*0558*/ 	.word	0x00004640
        /*055c*/ 	.word	0x000000ff
        /*0560*/ 	.word	0x00000028
        /*0564*/ 	.short	0x010b
        /*0566*/ 	.byte	0x07
	.zero		1


	//   ....[70]....
        /*0568*/ 	.word	0x00004650
        /*056c*/ 	.word	0x000000ff
        /*0570*/ 	.word	0x00000000
        /*0574*/ 	.short	0x0101
        /*0576*/ 	.byte	0x08
	.zero		1


	//   ....[71]....
        /*0578*/ 	.word	0x00004660
        /*057c*/ 	.word	0x000000ff
        /*0580*/ 	.word	0x00000050
        /*0584*/ 	.short	0x010a
        /*0586*/ 	.byte	0x07
	.zero		1


	//   ....[72]....
        /*0588*/ 	.word	0x000047e0
        /*058c*/ 	.word	0x000000ff
        /*0590*/ 	.word	0x00000030
        /*0594*/ 	.short	0x010b
        /*0596*/ 	.byte	0x07
	.zero		1


	//   ....[73]....
        /*0598*/ 	.word	0x00004820
        /*059c*/ 	.word	0x000000ff
        /*05a0*/ 	.word	0x00000000
        /*05a4*/ 	.short	0x0101
        /*05a6*/ 	.byte	0x08
	.zero		1


	//   ....[74]....
        /*05a8*/ 	.word	0x00004860
        /*05ac*/ 	.word	0x000000ff
        /*05b0*/ 	.word	0x00000058
        /*05b4*/ 	.short	0x010a
        /*05b6*/ 	.byte	0x07
	.zero		1


	//   ....[75]....
        /*05b8*/ 	.word	0x00004aa0
        /*05bc*/ 	.word	0x000000ff
        /*05c0*/ 	.word	0x00000038
        /*05c4*/ 	.short	0x010b
        /*05c6*/ 	.byte	0x07
	.zero		1


	//   ....[76]....
        /*05c8*/ 	.word	0x00004ac0
        /*05cc*/ 	.word	0x000000ff
        /*05d0*/ 	.word	0x00000000
        /*05d4*/ 	.short	0x0101
        /*05d6*/ 	.byte	0x0d
	.zero		1


	//   ....[77]....
        /*05d8*/ 	.word	0x00004af0
        /*05dc*/ 	.word	0x000000ff
        /*05e0*/ 	.word	0x00000040
        /*05e4*/ 	.short	0x010a
        /*05e6*/ 	.byte	0x07
	.zero		1


	//   ....[78]....
        /*05e8*/ 	.word	0x00004b10
        /*05ec*/ 	.word	0x000000ff
        /*05f0*/ 	.word	0x00000048
        /*05f4*/ 	.short	0x010a
        /*05f6*/ 	.byte	0x07
	.zero		1


	//   ....[79]....
        /*05f8*/ 	.word	0x00004b30
        /*05fc*/ 	.word	0x000000ff
        /*0600*/ 	.word	0x00000050
        /*0604*/ 	.short	0x010a
        /*0606*/ 	.byte	0x07
	.zero		1


	//   ....[80]....
        /*0608*/ 	.word	0x00004b70
        /*060c*/ 	.word	0x00000000
        /*0610*/ 	.word	0x00000058
        /*0614*/ 	.short	0x010a
        /*0616*/ 	.byte	0xff
	.zero		1


	//   ....[81]....
        /*0618*/ 	.word	0x00004eb0
        /*061c*/ 	.word	0x00000000
        /*0620*/ 	.word	0x00000070
        /*0624*/ 	.short	0x010a
        /*0626*/ 	.byte	0xff
	.zero		1


	//   ....[82]....
        /*0628*/ 	.word	0x00004fc0
        /*062c*/ 	.word	0x00000000
        /*0630*/ 	.word	0x00000000
        /*0634*/ 	.short	0x0101
        /*0636*/ 	.byte	0xff
	.zero		1


	//   ....[83]....
        /*0638*/ 	.word	0x000059e0
        /*063c*/ 	.word	0x00000002
        /*0640*/ 	.word	0x00000020
        /*0644*/ 	.short	0x010a
        /*0646*/ 	.byte	0xff
	.zero		1


	//   ....[84]....
        /*0648*/ 	.word	0x00005a20
        /*064c*/ 	.word	0x00000071
        /*0650*/ 	.word	0x00000090
        /*0654*/ 	.short	0x010a
        /*0656*/ 	.byte	0xff
	.zero		1


	//   ....[85]....
        /*0658*/ 	.word	0x00005b60
        /*065c*/ 	.word	0x00000002
        /*0660*/ 	.word	0x00000020
        /*0664*/ 	.short	0x010a
        /*0666*/ 	.byte	0xff
	.zero		1


	//   ....[86]....
        /*0668*/ 	.word	0x00005c80
        /*066c*/ 	.word	0x00000000
        /*0670*/ 	.word	0x00000000
        /*0674*/ 	.short	0x0101
        /*0676*/ 	.byte	0xff
	.zero		1


	//   ....[87]....
        /*0678*/ 	.word	0x00005d00
        /*067c*/ 	.word	0x00000071
        /*0680*/ 	.word	0x00000090
        /*0684*/ 	.short	0x010a
        /*0686*/ 	.byte	0xff
	.zero		1


	//   ....[88]....
        /*0688*/ 	.word	0x00006850
        /*068c*/ 	.word	0x00000000
        /*0690*/ 	.word	0x00000020
        /*0694*/ 	.short	0x010a
        /*0696*/ 	.byte	0xff
	.zero		1


	//   ....[89]....
        /*0698*/ 	.word	0x00006910
        /*069c*/ 	.word	0x00000000
        /*06a0*/ 	.word	0x00000020
        /*06a4*/ 	.short	0x010a
        /*06a6*/ 	.byte	0xff
	.zero		1


	//   ....[90]....
        /*06a8*/ 	.word	0x00006a40
        /*06ac*/ 	.word	0x00000000
        /*06b0*/ 	.word	0x00000000
        /*06b4*/ 	.short	0x0101
        /*06b6*/ 	.byte	0xff
	.zero		1


	//   ....[91]....
        /*06b8*/ 	.word	0x000075b0
        /*06bc*/ 	.word	0x00000000
        /*06c0*/ 	.word	0x00000020
        /*06c4*/ 	.short	0x010a
        /*06c6*/ 	.byte	0xff
	.zero		1


	//   ....[92]....
        /*06c8*/ 	.word	0x00007670
        /*06cc*/ 	.word	0x00000000
        /*06d0*/ 	.word	0x00000020
        /*06d4*/ 	.short	0x010a
        /*06d6*/ 	.byte	0xff
	.zero		1


	//   ....[93]....
        /*06d8*/ 	.word	0x000077a0
        /*06dc*/ 	.word	0x00000000
        /*06e0*/ 	.word	0x00000000
        /*06e4*/ 	.short	0x0101
        /*06e6*/ 	.byte	0xff
	.zero		1


	//   ....[94]....
        /*06e8*/ 	.word	0x00008340
        /*06ec*/ 	.word	0x00000000
        /*06f0*/ 	.word	0x00000020
        /*06f4*/ 	.short	0x010a
        /*06f6*/ 	.byte	0xff
	.zero		1


	//   ....[95]....
        /*06f8*/ 	.word	0x00008400
        /*06fc*/ 	.word	0x00000000
        /*0700*/ 	.word	0x00000020
        /*0704*/ 	.short	0x010a
        /*0706*/ 	.byte	0xff
	.zero		1


	//   ....[96]....
        /*0708*/ 	.word	0x00008530
        /*070c*/ 	.word	0x00000000
        /*0710*/ 	.word	0x00000000
        /*0714*/ 	.short	0x0101
        /*0716*/ 	.byte	0xff
	.zero		1


	//   ....[97]....
        /*0718*/ 	.word	0x00008970
        /*071c*/ 	.word	0x000000ff
        /*0720*/ 	.word	0x00000000
        /*0724*/ 	.short	0x0101
        /*0726*/ 	.byte	0x05
	.zero		1


	//   ....[98]....
        /*0728*/ 	.word	0x000091b0
        /*072c*/ 	.word	0x00000002
        /*0730*/ 	.word	0x000000e0
        /*0734*/ 	.short	0x010a
        /*0736*/ 	.byte	0xff
	.zero		1


	//   ....[99]....
        /*0738*/ 	.word	0x00009210
        /*073c*/ 	.word	0x00000002
        /*0740*/ 	.word	0x00000010
        /*0744*/ 	.short	0x010a
        /*0746*/ 	.byte	0xff
	.zero		1


	//   ....[100]....
        /*0748*/ 	.word	0x00009270
        /*074c*/ 	.word	0x00000002
        /*0750*/ 	.word	0x00000010
        /*0754*/ 	.short	0x010a
        /*0756*/ 	.byte	0xff
	.zero		1


	//   ....[101]....
        /*0758*/ 	.word	0x000092c0
        /*075c*/ 	.word	0x00000002
        /*0760*/ 	.word	0x00000070
        /*0764*/ 	.short	0x010a
        /*0766*/ 	.byte	0xff
	.zero		1


	//   ....[102]....
        /*0768*/ 	.word	0x00009320
        /*076c*/ 	.word	0x00000000
        /*0770*/ 	.word	0x00000000
        /*0774*/ 	.short	0x010a
        /*0776*/ 	.byte	0xff
	.zero		1


	//   ....[103]....
        /*0778*/ 	.word	0x00009370
        /*077c*/ 	.word	0x00000000
        /*0780*/ 	.word	0x000000d0
        /*0784*/ 	.short	0x010a
        /*0786*/ 	.byte	0xff
	.zero		1


	//   ....[104]....
        /*0788*/ 	.word	0x000093d0
        /*078c*/ 	.word	0x00000000
        /*0790*/ 	.word	0x00000080
        /*0794*/ 	.short	0x010a
        /*0796*/ 	.byte	0xff
	.zero		1


	//   ....[105]....
        /*0798*/ 	.word	0x00009420
        /*079c*/ 	.word	0x00000000
        /*07a0*/ 	.word	0x00000070
        /*07a4*/ 	.short	0x010a
        /*07a6*/ 	.byte	0xff
	.zero		1


	//   ....[106]....
        /*07a8*/ 	.word	0x00009480
        /*07ac*/ 	.word	0x00000000
        /*07b0*/ 	.word	0x00000080
        /*07b4*/ 	.short	0x010a
        /*07b6*/ 	.byte	0xff
	.zero		1


	//   ....[107]....
        /*07b8*/ 	.word	0x000094d0
        /*07bc*/ 	.word	0x00000000
        /*07c0*/ 	.word	0x00000070
        /*07c4*/ 	.short	0x010a
        /*07c6*/ 	.byte	0xff
	.zero		1


	//   ....[108]....
        /*07c8*/ 	.word	0x00009530
        /*07cc*/ 	.word	0x00000002
        /*07d0*/ 	.word	0x000000b0
        /*07d4*/ 	.short	0x010a
        /*07d6*/ 	.byte	0xff
	.zero		1


	//   ....[109]....
        /*07d8*/ 	.word	0x00009590
        /*07dc*/ 	.word	0x00000000
        /*07e0*/ 	.word	0x00000000
        /*07e4*/ 	.short	0x010a
        /*07e6*/ 	.byte	0xff
	.zero		1


	//   ....[110]....
        /*07e8*/ 	.word	0x000095f0
        /*07ec*/ 	.word	0x00000000
        /*07f0*/ 	.word	0x00000000
        /*07f4*/ 	.short	0x010a
        /*07f6*/ 	.byte	0xff
	.zero		1


	//   ....[111]....
        /*07f8*/ 	.word	0x00009650
        /*07fc*/ 	.word	0x00000000
        /*0800*/ 	.word	0x00000000
        /*0804*/ 	.short	0x010a
        /*0806*/ 	.byte	0xff
	.zero		1


	//   ....[112]....
        /*0808*/ 	.word	0x000096b0
        /*080c*/ 	.word	0x00000000
        /*0810*/ 	.word	0x00000000
        /*0814*/ 	.short	0x010a
        /*0816*/ 	.byte	0xff
	.zero		1


	//   ....[113]....
        /*0818*/ 	.word	0x00009710
        /*081c*/ 	.word	0x00000000
        /*0820*/ 	.word	0x00000000
        /*0824*/ 	.short	0x010a
        /*0826*/ 	.byte	0xff
	.zero		1


	//   ....[114]....
        /*0828*/ 	.word	0x00009760
        /*082c*/ 	.word	0x00000000
        /*0830*/ 	.word	0x00000070
        /*0834*/ 	.short	0x010a
        /*0836*/ 	.byte	0xff
	.zero		1


	//   ....[115]....
        /*0838*/ 	.word	0x000097c0
        /*083c*/ 	.word	0x00000000
        /*0840*/ 	.word	0x00000068
        /*0844*/ 	.short	0x010a
        /*0846*/ 	.byte	0xff
	.zero		1


	//   ....[116]....
        /*0848*/ 	.word	0x00009820
        /*084c*/ 	.word	0x00000000
        /*0850*/ 	.word	0x00000040
        /*0854*/ 	.short	0x010a
        /*0856*/ 	.byte	0xff
	.zero		1


	//   ....[117]....
        /*0858*/ 	.word	0x00009880
        /*085c*/ 	.word	0x00000000
        /*0860*/ 	.word	0x00000048
        /*0864*/ 	.short	0x010a
        /*0866*/ 	.byte	0xff
	.zero		1


	//   ....[118]....
        /*0868*/ 	.word	0x000098e0
        /*086c*/ 	.word	0x00000000
        /*0870*/ 	.word	0x00000050
        /*0874*/ 	.short	0x010a
        /*0876*/ 	.byte	0xff
	.zero		1


	//   ....[119]....
        /*0878*/ 	.word	0x00009940
        /*087c*/ 	.word	0x00000000
        /*0880*/ 	.word	0x00000058
        /*0884*/ 	.short	0x010a
        /*0886*/ 	.byte	0xff
	.zero		1


	//   ....[120]....
        /*0888*/ 	.word	0x000099a0
        /*088c*/ 	.word	0x00000000
        /*0890*/ 	.word	0x00000040
        /*0894*/ 	.short	0x010a
        /*0896*/ 	.byte	0xff
	.zero		1


	//   ....[121]....
        /*0898*/ 	.word	0x00009a00
        /*089c*/ 	.word	0x00000000
        /*08a0*/ 	.word	0x00000048
        /*08a4*/ 	.short	0x010a
        /*08a6*/ 	.byte	0xff
	.zero		1


	//   ....[122]....
        /*08a8*/ 	.word	0x00009a60
        /*08ac*/ 	.word	0x00000000
        /*08b0*/ 	.word	0x00000050
        /*08b4*/ 	.short	0x010a
        /*08b6*/ 	.byte	0xff
	.zero		1


	//   ....[123]....
        /*08b8*/ 	.word	0x00009ab0
        /*08bc*/ 	.word	0x00000000
        /*08c0*/ 	.word	0x00000070
        /*08c4*/ 	.short	0x010a
        /*08c6*/ 	.byte	0xff
	.zero		1


	//   ....[124]....
        /*08c8*/ 	.word	0x00009b00
        /*08cc*/ 	.word	0x00000002
        /*08d0*/ 	.word	0x00000020
        /*08d4*/ 	.short	0x010a
        /*08d6*/ 	.byte	0xff
	.zero		1


	//   ....[125]....
        /*08d8*/ 	.word	0x00009b50
        /*08dc*/ 	.word	0x00000071
        /*08e0*/ 	.word	0x00000090
        /*08e4*/ 	.short	0x010a
        /*08e6*/ 	.byte	0xff
	.zero		1


	//   ....[126]....
        /*08e8*/ 	.word	0x00009ba0
        /*08ec*/ 	.word	0x00000000
        /*08f0*/ 	.word	0x00000020
        /*08f4*/ 	.short	0x010a
        /*08f6*/ 	.byte	0xff
	.zero		1


	//   ....[127]....
        /*08f8*/ 	.word	0x00009bf0
        /*08fc*/ 	.word	0x00000000
        /*0900*/ 	.word	0x00000020
        /*0904*/ 	.short	0x010a
        /*0906*/ 	.byte	0xff
	.zero		1


	//   ....[128]....
        /*0908*/ 	.word	0x00009c40
        /*090c*/ 	.word	0x00000000
        /*0910*/ 	.word	0x00000020
        /*0914*/ 	.short	0x010a
        /*0916*/ 	.byte	0xff
	.zero		1


	//----- nvinfo : EIATTR_NUM_MBARRIERS
	.align		4
.L_48:
        /*0918*/ 	.byte	0x03, 0x38
        /*091a*/ 	.short	0x001e


	//----- nvinfo : EIATTR_EXIT_INSTR_OFFSETS
	.align		4
        /*091c*/ 	.byte	0x04, 0x1c
        /*091e*/ 	.short	(.L_50 - .L_49)


	//   ....[0]....
.L_49:
        /*0920*/ 	.word	0x00002500


	//   ....[1]....
        /*0924*/ 	.word	0x000029f0


	//   ....[2]....
        /*0928*/ 	.word	0x00002a50


	//   ....[3]....
        /*092c*/ 	.word	0x00003b70


	//   ....[4]....
        /*0930*/ 	.word	0x00004ba0


	//   ....[5]....
        /*0934*/ 	.word	0x00004be0


	//   ....[6]....
        /*0938*/ 	.word	0x000091a0


	//----- nvinfo : EIATTR_MAX_THREADS
	.align		4
.L_50:
        /*093c*/ 	.byte	0x04, 0x05
        /*093e*/ 	.short	(.L_52 - .L_51)
.L_51:
        /*0940*/ 	.word	0x00000100
        /*0944*/ 	.word	0x00000001
        /*0948*/ 	.word	0x00000001


	//----- nvinfo : EIATTR_CRS_STACK_SIZE
	.align		4
.L_52:
        /*094c*/ 	.byte	0x04, 0x1e
        /*094e*/ 	.short	(.L_54 - .L_53)
.L_53:
        /*0950*/ 	.word	0x00000000


	//----- nvinfo : EIATTR_CBANK_PARAM_SIZE
	.align		4
.L_54:
        /*0954*/ 	.byte	0x03, 0x19
        /*0956*/ 	.short	0x0800


	//----- nvinfo : EIATTR_PARAM_CBANK
	.align		4
        /*0958*/ 	.byte	0x04, 0x0a
        /*095a*/ 	.short	(.L_56 - .L_55)
	.align		4
.L_55:
        /*095c*/ 	.word	index@(.nv.constant0._ZN7cutlass13device_kernelINS_4gemm6kernel13GemmUniversalIN4cute5tupleIJiiiiEEENS1_10collective13CollectiveMmaINS1_35MainloopSm100TmaUmmaWarpSpecializedILi2ELi2ELi4ENS5_IJNS4_1CILi1EEESB_SB_EEEEENS5_IJNSA_ILi64EEENSA_ILi256EEESF_EEENS_12float_e4m3_tENS5_IJlSB_lEEESH_SI_NS4_8TiledMMAINS4_8MMA_AtomIJNS4_10MMA_TraitsINS4_19SM100_MMA_F8F6F4_SSEJSH_SH_fSE_SF_NS4_17integral_constantINS4_4UMMA5MajorELSP_0EEESQ_NSN_INSO_7ScaleInELSR_0EEESS_EEEEEENS4_6LayoutISC_NS5_IJNSA_ILi0EEESW_SW_EEEEENS5_IJNS4_10UnderscoreESZ_SZ_EEEEENS4_13SM90_TMA_LOADENS4_14ComposedLayoutINS4_7SwizzleILi3ELi4ELi3EEENS4_18smem_ptr_flag_bitsILi8EEENSV_INS5_IJNSA_ILi8EEENSA_ILi128EEEEEENS5_IJS19_SB_EEEEEEEvNS4_8identityES12_S1D_vS1E_EENS_8epilogue10collective18CollectiveEpilogueINS1G_23Sm100TmaWarpSpecializedILi4ELi2ELi32ELb0ELb0EEEJSG_NS5_IJNSV_ISE_SB_EES1L_EEESH_SI_SH_SI_NS1G_6fusion15FusionCallbacksIS1K_NS1N_17LinearCombinationISH_fSH_fLNS_15FloatRoundStyleE2EEESG_S1M_JEEENS4_5SM1004TMEM4LOAD26SM100_TMEM_LOAD_16dp32b32xES12_NS13_INS14_ILi2ELi4ELi3EEES17_NSV_INS5_IJS18_SE_EEENS5_IJSE_SB_EEEEEEENS4_39AutoVectorizingCopyWithAssumedAlignmentILi128EEENS4_14SM90_TMA_STOREES21_S23_S23_EEEvvEEEEvNT_6ParamsE)
        /*0960*/ 	.short	0x0380
        /*0962*/ 	.short	0x0800


	//----- nvinfo : EIATTR_SW_WAR
	.align		4
.L_56:
        /*0964*/ 	.byte	0x04, 0x36
        /*0966*/ 	.short	(.L_58 - .L_57)
.L_57:
        /*0968*/ 	.word	0x00000008
.L_58:


//--------------------- .nv.callgraph             --------------------------
	.section	.nv.callgraph,"",@"SHT_CUDA_CALLGRAPH"
	.align	4
	.sectionentsize	8
	.align		4
        /*0000*/ 	.word	0x00000000
	.align		4
        /*0004*/ 	.word	0xffffffff
	.align		4
        /*0008*/ 	.word	index@(_ZN7cutlass13device_kernelINS_4gemm6kernel13GemmUniversalIN4cute5tupleIJiiiiEEENS1_10collective13CollectiveMmaINS1_35MainloopSm100TmaUmmaWarpSpecializedILi2ELi2ELi4ENS5_IJNS4_1CILi1EEESB_SB_EEEEENS5_IJNSA_ILi64EEENSA_ILi256EEESF_EEENS_12float_e4m3_tENS5_IJlSB_lEEESH_SI_NS4_8TiledMMAINS4_8MMA_AtomIJNS4_10MMA_TraitsINS4_19SM100_MMA_F8F6F4_SSEJSH_SH_fSE_SF_NS4_17integral_constantINS4_4UMMA5MajorELSP_0EEESQ_NSN_INSO_7ScaleInELSR_0EEESS_EEEEEENS4_6LayoutISC_NS5_IJNSA_ILi0EEESW_SW_EEEEENS5_IJNS4_10UnderscoreESZ_SZ_EEEEENS4_13SM90_TMA_LOADENS4_14ComposedLayoutINS4_7SwizzleILi3ELi4ELi3EEENS4_18smem_ptr_flag_bitsILi8EEENSV_INS5_IJNSA_ILi8EEENSA_ILi128EEEEEENS5_IJS19_SB_EEEEEEEvNS4_8identityES12_S1D_vS1E_EENS_8epilogue10collective18CollectiveEpilogueINS1G_23Sm100TmaWarpSpecializedILi4ELi2ELi32ELb0ELb0EEEJSG_NS5_IJNSV_ISE_SB_EES1L_EEESH_SI_SH_SI_NS1G_6fusion15FusionCallbacksIS1K_NS1N_17LinearCombinationISH_fSH_fLNS_15FloatRoundStyleE2EEESG_S1M_JEEENS4_5SM1004TMEM4LOAD26SM100_TMEM_LOAD_16dp32b32xES12_NS13_INS14_ILi2ELi4ELi3EEES17_NSV_INS5_IJS18_SE_EEENS5_IJSE_SB_EEEEEEENS4_39AutoVectorizingCopyWithAssumedAlignmentILi128EEENS4_14SM90_TMA_STOREES21_S23_S23_EEEvvEEEEvNT_6ParamsE)
	.align		4
        /*000c*/ 	.word	index@(__assertfail)
	.align		4
        /*0010*/ 	.word	0x00000000
	.align		4
        /*0014*/ 	.word	0xfffffffe
	.align		4
        /*0018*/ 	.word	0x00000000
	.align		4
        /*001c*/ 	.word	0xfffffffd
	.align		4
        /*0020*/ 	.word	0x00000000
	.align		4
        /*0024*/ 	.word	0xfffffffc


//--------------------- .nv.constant4             --------------------------
	.section	.nv.constant4,"a",@progbits
	.align	8
	.align		8
.nv.constant4:
        /*0000*/ 	.dword	__assertfail
	.align		8
        /*0008*/ 	.dword	__unnamed_1
	.align		8
        /*0010*/ 	.dword	__unnamed_2
	.align		8
        /*0018*/ 	.dword	__unnamed_3
	.align		8
        /*0020*/ 	.dword	_ZN40_INTERNAL_d9486316_4_k_cu_211c6402_273724cuda3std3__45__cpo5beginE
	.align		8
        /*0028*/ 	.dword	_ZN40_INTERNAL_d9486316_4_k_cu_211c6402_273724cuda3std3__45__cpo3endE
	.align		8
        /*0030*/ 	.dword	_ZN40_INTERNAL_d9486316_4_k_cu_211c6402_273724cuda3std3__45__cpo6cbeginE
	.align		8
        /*0038*/ 	.dword	_ZN40_INTERNAL_d9486316_4_k_cu_211c6402_273724cuda3std3__45__cpo4cendE
	.align		8
        /*0040*/ 	.dword	_ZN40_INTERNAL_d9486316_4_k_cu_211c6402_273724cuda3std3__442_GLOBAL__N__d9486316_4_k_cu_211c6402_273726ignoreE
	.align		8
        /*0048*/ 	.dword	_ZN40_INTERNAL_d9486316_4_k_cu_211c6402_273724cuda3std3__419piecewise_constructE
	.align		8
        /*0050*/ 	.dword	_ZN40_INTERNAL_d9486316_4_k_cu_211c6402_273724cuda3std3__48in_placeE
	.align		8
        /*0058*/ 	.dword	_ZN40_INTERNAL_d9486316_4_k_cu_211c6402_273724cuda3std6ranges3__45__cpo4swapE
	.align		8
        /*0060*/ 	.dword	_ZN40_INTERNAL_d9486316_4_k_cu_211c6402_273724cuda3std6ranges3__45__cpo9iter_moveE
	.align		8
        /*0068*/ 	.dword	_ZN40_INTERNAL_d9486316_4_k_cu_211c6402_273724cute7productE
	.align		8
        /*0070*/ 	.dword	_ZN40_INTERNAL_d9486316_4_k_cu_211c6402_273724cute1_E
	.align		8
        /*0078*/ 	.dword	$str$25
	.align		8
        /*0080*/ 	.dword	$str$26
	.align		8
        /*0088*/ 	.dword	$str$27
	.align		8
        /*0090*/ 	.dword	$str$28


//--------------------- .text._ZN7cutlass13device_kernelINS_4gemm6kernel13GemmUniversalIN4cute5tupleIJiiiiEEENS1_10collective13CollectiveMmaINS1_35MainloopSm100TmaUmmaWarpSpecializedILi2ELi2ELi4ENS5_IJNS4_1CILi1EEESB_SB_EEEEENS5_IJNSA_ILi64EEENSA_ILi256EEESF_EEENS_12float_e4m3_tENS5_IJlSB_lEEESH_SI_NS4_8TiledMMAINS4_8MMA_AtomIJNS4_10MMA_TraitsINS4_19SM100_MMA_F8F6F4_SSEJSH_SH_fSE_SF_NS4_17integral_constantINS4_4UMMA5MajorELSP_0EEESQ_NSN_INSO_7ScaleInELSR_0EEESS_EEEEEENS4_6LayoutISC_NS5_IJNSA_ILi0EEESW_SW_EEEEENS5_IJNS4_10UnderscoreESZ_SZ_EEEEENS4_13SM90_TMA_LOADENS4_14ComposedLayoutINS4_7SwizzleILi3ELi4ELi3EEENS4_18smem_ptr_flag_bitsILi8EEENSV_INS5_IJNSA_ILi8EEENSA_ILi128EEEEEENS5_IJS19_SB_EEEEEEEvNS4_8identityES12_S1D_vS1E_EENS_8epilogue10collective18CollectiveEpilogueINS1G_23Sm100TmaWarpSpecializedILi4ELi2ELi32ELb0ELb0EEEJSG_NS5_IJNSV_ISE_SB_EES1L_EEESH_SI_SH_SI_NS1G_6fusion15FusionCallbacksIS1K_NS1N_17LinearCombinationISH_fSH_fLNS_15FloatRoundStyleE2EEESG_S1M_JEEENS4_5SM1004TMEM4LOAD26SM100_TMEM_LOAD_16dp32b32xES12_NS13_INS14_ILi2ELi4ELi3EEES17_NSV_INS5_IJS18_SE_EEENS5_IJSE_SB_EEEEEEENS4_39AutoVectorizingCopyWithAssumedAlignmentILi128EEENS4_14SM90_TMA_STOREES21_S23_S23_EEEvvEEEEvNT_6ParamsE --------------------------
	.section	.text._ZN7cutlass13device_kernelINS_4gemm6kernel13GemmUniversalIN4cute5tupleIJiiiiEEENS1_10collective13CollectiveMmaINS1_35MainloopSm100TmaUmmaWarpSpecializedILi2ELi2ELi4ENS5_IJNS4_1CILi1EEESB_SB_EEEEENS5_IJNSA_ILi64EEENSA_ILi256EEESF_EEENS_12float_e4m3_tENS5_IJlSB_lEEESH_SI_NS4_8TiledMMAINS4_8MMA_AtomIJNS4_10MMA_TraitsINS4_19SM100_MMA_F8F6F4_SSEJSH_SH_fSE_SF_NS4_17integral_constantINS4_4UMMA5MajorELSP_0EEESQ_NSN_INSO_7ScaleInELSR_0EEESS_EEEEEENS4_6LayoutISC_NS5_IJNSA_ILi0EEESW_SW_EEEEENS5_IJNS4_10UnderscoreESZ_SZ_EEEEENS4_13SM90_TMA_LOADENS4_14ComposedLayoutINS4_7SwizzleILi3ELi4ELi3EEENS4_18smem_ptr_flag_bitsILi8EEENSV_INS5_IJNSA_ILi8EEENSA_ILi128EEEEEENS5_IJS19_SB_EEEEEEEvNS4_8identityES12_S1D_vS1E_EENS_8epilogue10collective18CollectiveEpilogueINS1G_23Sm100TmaWarpSpecializedILi4ELi2ELi32ELb0ELb0EEEJSG_NS5_IJNSV_ISE_SB_EES1L_EEESH_SI_SH_SI_NS1G_6fusion15FusionCallbacksIS1K_NS1N_17LinearCombinationISH_fSH_fLNS_15FloatRoundStyleE2EEESG_S1M_JEEENS4_5SM1004TMEM4LOAD26SM100_TMEM_LOAD_16dp32b32xES12_NS13_INS14_ILi2ELi4ELi3EEES17_NSV_INS5_IJS18_SE_EEENS5_IJSE_SB_EEEEEEENS4_39AutoVectorizingCopyWithAssumedAlignmentILi128EEENS4_14SM90_TMA_STOREES21_S23_S23_EEEvvEEEEvNT_6ParamsE,"ax",@progbits
	.align	128
.text._ZN7cutlass13device_kernelINS_4gemm6kernel13GemmUniversalIN4cute5tupleIJiiiiEEENS1_10collective13CollectiveMmaINS1_35MainloopSm100TmaUmmaWarpSpecializedILi2ELi2ELi4ENS5_IJNS4_1CILi1EEESB_SB_EEEEENS5_IJNSA_ILi64EEENSA_ILi256EEESF_EEENS_12float_e4m3_tENS5_IJlSB_lEEESH_SI_NS4_8TiledMMAINS4_8MMA_AtomIJNS4_10MMA_TraitsINS4_19SM100_MMA_F8F6F4_SSEJSH_SH_fSE_SF_NS4_17integral_constantINS4_4UMMA5MajorELSP_0EEESQ_NSN_INSO_7ScaleInELSR_0EEESS_EEEEEENS4_6LayoutISC_NS5_IJNSA_ILi0EEESW_SW_EEEEENS5_IJNS4_10UnderscoreESZ_SZ_EEEEENS4_13SM90_TMA_LOADENS4_14ComposedLayoutINS4_7SwizzleILi3ELi4ELi3EEENS4_18smem_ptr_flag_bitsILi8EEENSV_INS5_IJNSA_ILi8EEENSA_ILi128EEEEEENS5_IJS19_SB_EEEEEEEvNS4_8identityES12_S1D_vS1E_EENS_8epilogue10collective18CollectiveEpilogueINS1G_23Sm100TmaWarpSpecializedILi4ELi2ELi32ELb0ELb0EEEJSG_NS5_IJNSV_ISE_SB_EES1L_EEESH_SI_SH_SI_NS1G_6fusion15FusionCallbacksIS1K_NS1N_17LinearCombinationISH_fSH_fLNS_15FloatRoundStyleE2EEESG_S1M_JEEENS4_5SM1004TMEM4LOAD26SM100_TMEM_LOAD_16dp32b32xES12_NS13_INS14_ILi2ELi4ELi3EEES17_NSV_INS5_IJS18_SE_EEENS5_IJSE_SB_EEEEEEENS4_39AutoVectorizingCopyWithAssumedAlignmentILi128EEENS4_14SM90_TMA_STOREES21_S23_S23_EEEvvEEEEvNT_6ParamsE:
        .type           _ZN7cutlass13device_kernelINS_4gemm6kernel13GemmUniversalIN4cute5tupleIJiiiiEEENS1_10collective13CollectiveMmaINS1_35MainloopSm100TmaUmmaWarpSpecializedILi2ELi2ELi4ENS5_IJNS4_1CILi1EEESB_SB_EEEEENS5_IJNSA_ILi64EEENSA_ILi256EEESF_EEENS_12float_e4m3_tENS5_IJlSB_lEEESH_SI_NS4_8TiledMMAINS4_8MMA_AtomIJNS4_10MMA_TraitsINS4_19SM100_MMA_F8F6F4_SSEJSH_SH_fSE_SF_NS4_17integral_constantINS4_4UMMA5MajorELSP_0EEESQ_NSN_INSO_7ScaleInELSR_0EEESS_EEEEEENS4_6LayoutISC_NS5_IJNSA_ILi0EEESW_SW_EEEEENS5_IJNS4_10UnderscoreESZ_SZ_EEEEENS4_13SM90_TMA_LOADENS4_14ComposedLayoutINS4_7SwizzleILi3ELi4ELi3EEENS4_18smem_ptr_flag_bitsILi8EEENSV_INS5_IJNSA_ILi8EEENSA_ILi128EEEEEENS5_IJS19_SB_EEEEEEEvNS4_8identityES12_S1D_vS1E_EENS_8epilogue10collective18CollectiveEpilogueINS1G_23Sm100TmaWarpSpecializedILi4ELi2ELi32ELb0ELb0EEEJSG_NS5_IJNSV_ISE_SB_EES1L_EEESH_SI_SH_SI_NS1G_6fusion15FusionCallbacksIS1K_NS1N_17LinearCombinationISH_fSH_fLNS_15FloatRoundStyleE2EEESG_S1M_JEEENS4_5SM1004TMEM4LOAD26SM100_TMEM_LOAD_16dp32b32xES12_NS13_INS14_ILi2ELi4ELi3EEES17_NSV_INS5_IJS18_SE_EEENS5_IJSE_SB_EEEEEEENS4_39AutoVectorizingCopyWithAssumedAlignmentILi128EEENS4_14SM90_TMA_STOREES21_S23_S23_EEEvvEEEEvNT_6ParamsE,@function
        .size           _ZN7cutlass13device_kernelINS_4gemm6kernel13GemmUniversalIN4cute5tupleIJiiiiEEENS1_10collective13CollectiveMmaINS1_35MainloopSm100TmaUmmaWarpSpecializedILi2ELi2ELi4ENS5_IJNS4_1CILi1EEESB_SB_EEEEENS5_IJNSA_ILi64EEENSA_ILi256EEESF_EEENS_12float_e4m3_tENS5_IJlSB_lEEESH_SI_NS4_8TiledMMAINS4_8MMA_AtomIJNS4_10MMA_TraitsINS4_19SM100_MMA_F8F6F4_SSEJSH_SH_fSE_SF_NS4_17integral_constantINS4_4UMMA5MajorELSP_0EEESQ_NSN_INSO_7ScaleInELSR_0EEESS_EEEEEENS4_6LayoutISC_NS5_IJNSA_ILi0EEESW_SW_EEEEENS5_IJNS4_10UnderscoreESZ_SZ_EEEEENS4_13SM90_TMA_LOADENS4_14ComposedLayoutINS4_7SwizzleILi3ELi4ELi3EEENS4_18smem_ptr_flag_bitsILi8EEENSV_INS5_IJNSA_ILi8EEENSA_ILi128EEEEEENS5_IJS19_SB_EEEEEEEvNS4_8identityES12_S1D_vS1E_EENS_8epilogue10collective18CollectiveEpilogueINS1G_23Sm100TmaWarpSpecializedILi4ELi2ELi32ELb0ELb0EEEJSG_NS5_IJNSV_ISE_SB_EES1L_EEESH_SI_SH_SI_NS1G_6fusion15FusionCallbacksIS1K_NS1N_17LinearCombinationISH_fSH_fLNS_15FloatRoundStyleE2EEESG_S1M_JEEENS4_5SM1004TMEM4LOAD26SM100_TMEM_LOAD_16dp32b32xES12_NS13_INS14_ILi2ELi4ELi3EEES17_NSV_INS5_IJS18_SE_EEENS5_IJSE_SB_EEEEEEENS4_39AutoVectorizingCopyWithAssumedAlignmentILi128EEENS4_14SM90_TMA_STOREES21_S23_S23_EEEvvEEEEvNT_6ParamsE,(.L_x_164 - _ZN7cutlass13device_kernelINS_4gemm6kernel13GemmUniversalIN4cute5tupleIJiiiiEEENS1_10collective13CollectiveMmaINS1_35MainloopSm100TmaUmmaWarpSpecializedILi2ELi2ELi4ENS5_IJNS4_1CILi1EEESB_SB_EEEEENS5_IJNSA_ILi64EEENSA_ILi256EEESF_EEENS_12float_e4m3_tENS5_IJlSB_lEEESH_SI_NS4_8TiledMMAINS4_8MMA_AtomIJNS4_10MMA_TraitsINS4_19SM100_MMA_F8F6F4_SSEJSH_SH_fSE_SF_NS4_17integral_constantINS4_4UMMA5MajorELSP_0EEESQ_NSN_INSO_7ScaleInELSR_0EEESS_EEEEEENS4_6LayoutISC_NS5_IJNSA_ILi0EEESW_SW_EEEEENS5_IJNS4_10UnderscoreESZ_SZ_EEEEENS4_13SM90_TMA_LOADENS4_14ComposedLayoutINS4_7SwizzleILi3ELi4ELi3EEENS4_18smem_ptr_flag_bitsILi8EEENSV_INS5_IJNSA_ILi8EEENSA_ILi128EEEEEENS5_IJS19_SB_EEEEEEEvNS4_8identityES12_S1D_vS1E_EENS_8epilogue10collective18CollectiveEpilogueINS1G_23Sm100TmaWarpSpecializedILi4ELi2ELi32ELb0ELb0EEEJSG_NS5_IJNSV_ISE_SB_EES1L_EEESH_SI_SH_SI_NS1G_6fusion15FusionCallbacksIS1K_NS1N_17LinearCombinationISH_fSH_fLNS_15FloatRoundStyleE2EEESG_S1M_JEEENS4_5SM1004TMEM4LOAD26SM100_TMEM_LOAD_16dp32b32xES12_NS13_INS14_ILi2ELi4ELi3EEES17_NSV_INS5_IJS18_SE_EEENS5_IJSE_SB_EEEEEEENS4_39AutoVectorizingCopyWithAssumedAlignmentILi128EEENS4_14SM90_TMA_STOREES21_S23_S23_EEEvvEEEEvNT_6ParamsE)
        .other          _ZN7cutlass13device_kernelINS_4gemm6kernel13GemmUniversalIN4cute5tupleIJiiiiEEENS1_10collective13CollectiveMmaINS1_35MainloopSm100TmaUmmaWarpSpecializedILi2ELi2ELi4ENS5_IJNS4_1CILi1EEESB_SB_EEEEENS5_IJNSA_ILi64EEENSA_ILi256EEESF_EEENS_12float_e4m3_tENS5_IJlSB_lEEESH_SI_NS4_8TiledMMAINS4_8MMA_AtomIJNS4_10MMA_TraitsINS4_19SM100_MMA_F8F6F4_SSEJSH_SH_fSE_SF_NS4_17integral_constantINS4_4UMMA5MajorELSP_0EEESQ_NSN_INSO_7ScaleInELSR_0EEESS_EEEEEENS4_6LayoutISC_NS5_IJNSA_ILi0EEESW_SW_EEEEENS5_IJNS4_10UnderscoreESZ_SZ_EEEEENS4_13SM90_TMA_LOADENS4_14ComposedLayoutINS4_7SwizzleILi3ELi4ELi3EEENS4_18smem_ptr_flag_bitsILi8EEENSV_INS5_IJNSA_ILi8EEENSA_ILi128EEEEEENS5_IJS19_SB_EEEEEEEvNS4_8identityES12_S1D_vS1E_EENS_8epilogue10collective18CollectiveEpilogueINS1G_23Sm100TmaWarpSpecializedILi4ELi2ELi32ELb0ELb0EEEJSG_NS5_IJNSV_ISE_SB_EES1L_EEESH_SI_SH_SI_NS1G_6fusion15FusionCallbacksIS1K_NS1N_17LinearCombinationISH_fSH_fLNS_15FloatRoundStyleE2EEESG_S1M_JEEENS4_5SM1004TMEM4LOAD26SM100_TMEM_LOAD_16dp32b32xES12_NS13_INS14_ILi2ELi4ELi3EEES17_NSV_INS5_IJS18_SE_EEENS5_IJSE_SB_EEEEEEENS4_39AutoVectorizingCopyWithAssumedAlignmentILi128EEENS4_14SM90_TMA_STOREES21_S23_S23_EEEvvEEEEvNT_6ParamsE,@"STO_CUDA_ENTRY STV_DEFAULT"
_ZN7cutlass13device_kernelINS_4gemm6kernel13GemmUniversalIN4cute5tupleIJiiiiEEENS1_10collective13CollectiveMmaINS1_35MainloopSm100TmaUmmaWarpSpecializedILi2ELi2ELi4ENS5_IJNS4_1CILi1EEESB_SB_EEEEENS5_IJNSA_ILi64EEENSA_ILi256EEESF_EEENS_12float_e4m3_tENS5_IJlSB_lEEESH_SI_NS4_8TiledMMAINS4_8MMA_AtomIJNS4_10MMA_TraitsINS4_19SM100_MMA_F8F6F4_SSEJSH_SH_fSE_SF_NS4_17integral_constantINS4_4UMMA5MajorELSP_0EEESQ_NSN_INSO_7ScaleInELSR_0EEESS_EEEEEENS4_6LayoutISC_NS5_IJNSA_ILi0EEESW_SW_EEEEENS5_IJNS4_10UnderscoreESZ_SZ_EEEEENS4_13SM90_TMA_LOADENS4_14ComposedLayoutINS4_7SwizzleILi3ELi4ELi3EEENS4_18smem_ptr_flag_bitsILi8EEENSV_INS5_IJNSA_ILi8EEENSA_ILi128EEEEEENS5_IJS19_SB_EEEEEEEvNS4_8identityES12_S1D_vS1E_EENS_8epilogue10collective18CollectiveEpilogueINS1G_23Sm100TmaWarpSpecializedILi4ELi2ELi32ELb0ELb0EEEJSG_NS5_IJNSV_ISE_SB_EES1L_EEESH_SI_SH_SI_NS1G_6fusion15FusionCallbacksIS1K_NS1N_17LinearCombinationISH_fSH_fLNS_15FloatRoundStyleE2EEESG_S1M_JEEENS4_5SM1004TMEM4LOAD26SM100_TMEM_LOAD_16dp32b32xES12_NS13_INS14_ILi2ELi4ELi3EEES17_NSV_INS5_IJS18_SE_EEENS5_IJSE_SB_EEEEEEENS4_39AutoVectorizingCopyWithAssumedAlignmentILi128EEENS4_14SM90_TMA_STOREES21_S23_S23_EEEvvEEEEvNT_6ParamsE:
[----:B------:R-:W1:Y:S01]  /*0000*/  LDC R1, c[0x0][0x37c] ;  /* 0x0000df00ff017b82 */ /* 0x000e620000000800 */
[----:B------:R-:W2:Y:S01]  /*0010*/  S2R R108, SR_TID.X ;  /* 0x00000000006c7919 */ /* 0x000ea20000002100 */
[----:B------:R-:W3:Y:S01]  /*0020*/  LDCU.64 UR4, c[0x0][0x890] ;  /* 0x00011200ff0477ac */ /* 0x000ee20008000a00 */
[----:B------:R-:W-:Y:S02]  /*0030*/  PRMT R96, RZ, 0x7610, R96 ;  /* 0x00007610ff607816 */ /* 0x000fe40000000060 */
[----:B------:R-:W-:Y:S01]  /*0040*/  ELECT P5, URZ, PT ;  /* 0x0000000000ff782f */ /* 0x000fe200038a0000 */
[----:B------:R-:W4:Y:S01]  /*0050*/  LDCU.64 UR46, c[0x0][0x358] ;  /* 0x00006b00ff2e77ac */ /* 0x000f220008000a00 */
[----:B---3--:R-:W-:-:S04]  /*0060*/  UISETP.NE.U32.AND UP0, UPT, UR4, URZ, UPT ;  /* 0x000000ff0400728c */ /* 0x008fc8000bf05070 */
[----:B------:R-:W-:Y:S01]  /*0070*/  UISETP.NE.AND.EX UP0, UPT, UR5, URZ, UPT, UP0 ;  /* 0x000000ff0500728c */ /* 0x000fe2000bf05300 */
[----:B--2---:R-:W-:-:S05]  /*0080*/  SHF.R.U32.HI R101, RZ, 0x5, R108 ;  /* 0x00000005ff657819 */ /* 0x004fca000001166c */
[----:B------:R-:W2:Y:S02]  /*0090*/  SHFL.IDX PT, R0, R101, RZ, 0x1f ;  /* 0x00001fff65007589 */ /* 0x000ea400000e0000 */
[----:B--2---:R-:W-:Y:S01]  /*00a0*/  R2UR UR8, R0 ;  /* 0x00000000000872ca */ /* 0x004fe200000e0000 */
[----:B-1--4-:R-:W-:-:S14]  /*00b0*/  BRA.U UP0, `(.L_x_0) ;  /* 0x00000001002c7547 */ /* 0x012fdc000b800000 */
[----:B------:R-:W1:Y:S02]  /*00c0*/  LDCU.64 UR6, c[0x0][0x888] ;  /* 0x00011100ff0677ac */ /* 0x000e640008000a00 */
[----:B-1----:R-:W-:-:S04]  /*00d0*/  UISETP.NE.U32.AND UP0, UPT, UR6, URZ, UPT ;  /* 0x000000ff0600728c */ /* 0x002fc8000bf05070 */
[----:B------:R-:W-:-:S09]  /*00e0*/  UISETP.NE.AND.EX UP0, UPT, UR7, URZ, UPT, UP0 ;  /* 0x000000ff0700728c */ /* 0x000fd2000bf05300 */
[----:B------:R-:W-:Y:S05]  /*00f0*/  BRA.U !UP0, `(.L_x_1) ;  /* 0x0000000108107547 */ /* 0x000fea000b800000 */
[----:B------:R-:W1:Y:S02]  /*0100*/  LDC.64 R2, c[0x0][0x888] ;  /* 0x00022200ff027b82 */ /* 0x000e640000000a00 */
[----:B-1----:R1:W5:Y:S01]  /*0110*/  LDG.E R49, desc[UR46][R2.64] ;  /* 0x0000002e02317981 */ /* 0x002362000c1e1900 */
[----:B------:R-:W-:Y:S01]  /*0120*/  HFMA2 R96, -RZ, RZ, 0, 5.9604644775390625e-08 ;  /* 0x00000001ff607431 */ /* 0x000fe200000001ff */
[----:B------:R-:W-:Y:S05]  /*0130*/  BRA `(.L_x_0) ;  /* 0x00000000000c7947 */ /* 0x000fea0003800000 */
.L_x_1:
[----:B------:R-:W1:Y:S01]  /*0140*/  LDCU UR6, c[0x0][0x880] ;  /* 0x00011000ff0677ac */ /* 0x000e620008000800 */
[----:B------:R-:W-:Y:S01]  /*0150*/  HFMA2 R96, -RZ, RZ, 0, 5.9604644775390625e-08 ;  /* 0x00000001ff607431 */ /* 0x000fe200000001ff */
[----:B-1----:R-:W-:-:S07]  /*0160*/  MOV R49, UR6 ;  /* 0x0000000600317c02 */ /* 0x002fce0008000f00 */
.L_x_0:
[----:B------:R-:W2:Y:S02]  /*0170*/  LDCU.64 UR6, c[0x0][0x8b0] ;  /* 0x00011600ff0677ac */ /* 0x000ea40008000a00 */
[----:B--2---:R-:W-:-:S04]  /*0180*/  UISETP.NE.U32.AND UP0, UPT, UR6, URZ, UPT ;  /* 0x000000ff0600728c */ /* 0x004fc8000bf05070 */
[----:B------:R-:W-:-:S09]  /*0190*/  UISETP.NE.AND.EX UP0, UPT, UR7, URZ, UPT, UP0 ;  /* 0x000000ff0700728c */ /* 0x000fd2000bf05300 */
[----:B------:R-:W-:Y:S05]  /*01a0*/  BRA.U UP0, `(.L_x_2) ;  /* 0x0000000100247547 */ /* 0x000fea000b800000 */
[----:B------:R-:W2:Y:S02]  /*01b0*/  LDCU.64 UR6, c[0x0][0x8a8] ;  /* 0x00011500ff0677ac */ /* 0x000ea40008000a00 */
[----:B--2---:R-:W-:-:S04]  /*01c0*/  UISETP.NE.U32.AND UP0, UPT, UR6, URZ, UPT ;  /* 0x000000ff0600728c */ /* 0x004fc8000bf05070 */
[----:B------:R-:W-:-:S09]  /*01d0*/  UISETP.NE.AND.EX UP0, UPT, UR7, URZ, UPT, UP0 ;  /* 0x000000ff0700728c */ /* 0x000fd2000bf05300 */
[----:B------:R-:W-:Y:S05]  /*01e0*/  BRA.U !UP0, `(.L_x_3) ;  /* 0x00000001080c7547 */ /* 0x000fea000b800000 */
[----:B-1----:R-:W1:Y:S02]  /*01f0*/  LDC.64 R2, c[0x0][0x8a8] ;  /* 0x00022a00ff027b82 */ /* 0x002e640000000a00 */
[----:B-1----:R2:W5:Y:S01]  /*0200*/  LDG.E R47, desc[UR46][R2.64] ;  /* 0x0000002e022f7981 */ /* 0x002562000c1e1900 */
[----:B------:R-:W-:Y:S05]  /*0210*/  BRA `(.L_x_2) ;  /* 0x0000000000087947 */ /* 0x000fea0003800000 */
.L_x_3:
[----:B------:R-:W2:Y:S02]  /*0220*/  LDCU UR6, c[0x0][0x8a0] ;  /* 0x00011400ff0677ac */ /* 0x000ea40008000800 */
[----:B--2---:R-:W-:Y:S02]  /*0230*/  MOV R47, UR6 ;  /* 0x00000006002f7c02 */ /* 0x004fe40008000f00 */
.L_x_2:
[----:B------:R-:W-:Y:S01]  /*0240*/  IMAD.U32 R0, RZ, RZ, UR8 ;  /* 0x00000008ff007e24 */ /* 0x000fe2000f8e00ff */
[----:B------:R-:W-:Y:S04]  /*0250*/  BSSY.RECONVERGENT B0, `(.L_x_4) ;  /* 0x000000c000007945 */ /* 0x000fe80003800200 */
[C---:B------:R-:W-:Y:S02]  /*0260*/  ISETP.NE.OR P1, PT, R0.reuse, 0x1, !P5 ;  /* 0x000000010000780c */ /* 0x040fe40006f25670 */
[----:B------:R-:W-:-:S11]  /*0270*/  ISETP.NE.OR P0, PT, R0, 0x3, !P5 ;  /* 0x000000030000780c */ /* 0x000fd60006f05670 */
[----:B------:R-:W-:Y:S05]  /*0280*/  @P1 BRA `(.L_x_5) ;  /* 0x0000000000201947 */ /* 0x000fea0003800000 */
[----:B------:R-:W3:Y:S02]  /*0290*/  LDCU.64 UR6, c[0x0][0x348] ;  /* 0x00006900ff0677ac */ /* 0x000ee40008000a00 */
[----:B---3--:R-:W-:Y:S02]  /*02a0*/  UIADD3 UR10, UP1, UPT, UR6, 0x80, URZ ;  /* 0x00000080060a7890 */ /* 0x008fe4000ff3e0ff */
[----:B------:R-:W-:Y:S02]  /*02b0*/  UIADD3 UR6, UP0, UPT, UR6, 0x180, URZ ;  /* 0x0000018006067890 */ /* 0x000fe4000ff1e0ff */
[----:B------:R-:W-:Y:S02]  /*02c0*/  UIADD3.X UR11, UPT, UPT, URZ, UR7, URZ, UP1, !UPT ;  /* 0x00000007ff0b7290 */ /* 0x000fe40008ffe4ff */
[----:B------:R-:W-:-:S07]  /*02d0*/  UIADD3.X UR7, UPT, UPT, URZ, UR7, URZ, UP0, !UPT ;  /* 0x00000007ff077290 */ /* 0x000fce00087fe4ff */
[----:B------:R3:W-:Y:S02]  /*02e0*/  UTMACCTL.PF [UR10] ;  /* 0x000000000a0079b9 */ /* 0x0007e40008040000 */
[----:B------:R3:W-:Y:S02]  /*02f0*/  UTMACCTL.PF [UR6] ;  /* 0x00000000060079b9 */ /* 0x0007e40008040000 */
[----:B---3--:R-:W-:Y:S01]  /*0300*/  NOP ;  /* 0x0000000000007918 */ /* 0x008fe20000000000 */
.L_x_5:
[----:B------:R-:W-:Y:S05]  /*0310*/  BSYNC.RECONVERGENT B0 ;  /* 0x0000000000007941 */ /* 0x000fea0003800200 */
.L_x_4:
[----:B------:R-:W-:Y:S04]  /*0320*/  BSSY.RECONVERGENT B0, `(.L_x_6) ;  /* 0x000000a000007945 */ /* 0x000fe80003800200 */
        /* <DEDUP_REMOVED lines=9> */
.L_x_7:
[----:B------:R-:W-:Y:S05]  /*03c0*/  BSYNC.RECONVERGENT B0 ;  /* 0x0000000000007941 */ /* 0x000fea0003800200 */
.L_x_6:
[----:B------:R-:W3:Y:S01]  /*03d0*/  LDCU.64 UR6, c[0x0][0x888] ;  /* 0x00011100ff0677ac */ /* 0x000ee20008000a00 */
[----:B------:R-:W-:Y:S02]  /*03e0*/  UISETP.EQ.U32.AND UP1, UPT, UR4, URZ, UPT ;  /* 0x000000ff0400728c */ /* 0x000fe4000bf22070 */
[----:B------:R-:W-:Y:S02]  /*03f0*/  UPLOP3.LUT UP2, UPT, UPT, UPT, UPT, 0x80, 0x8 ;  /* 0x000000000008789c */ /* 0x000fe40003f4f070 */
[----:B---3--:R-:W-:-:S04]  /*0400*/  UISETP.NE.U32.AND UP0, UPT, UR6, URZ, UPT ;  /* 0x000000ff0600728c */ /* 0x008fc8000bf05070 */
[----:B------:R-:W-:-:S04]  /*0410*/  UISETP.NE.AND.EX UP0, UPT, UR7, URZ, UPT, UP0 ;  /* 0x000000ff0700728c */ /* 0x000fc8000bf05300 */
[----:B------:R-:W-:-:S04]  /*0420*/  UISETP.EQ.OR.EX UP3, UPT, UR5, URZ, !UP0, UP1 ;  /* 0x000000ff0500728c */ /* 0x000fc8000c762710 */
[----:B------:R-:W-:-:S05]  /*0430*/  UP2UR UR50, UPR, URZ, 0x8 ;  /* 0x00000008ff327883 */ /* 0x000fca0008000000 */
[----:B------:R-:W-:Y:S07]  /*0440*/  BRA.U !UP3, `(.L_x_8) ;  /* 0x000000010b207547 */ /* 0x000fee000b800000 */
[----:B------:R-:W-:Y:S01]  /*0450*/  UISETP.NE.U32.AND UP2, UPT, UR4, URZ, UPT ;  /* 0x000000ff0400728c */ /* 0x000fe2000bf45070 */
[----:B-----5:R-:W-:Y:S01]  /*0460*/  FSETP.NEU.AND P0, PT, R49, RZ, PT ;  /* 0x000000ff3100720b */ /* 0x020fe20003f0d000 */
[----:B------:R-:W-:Y:S02]  /*0470*/  USEL UR4, URZ, 0xffffffff, UP0 ;  /* 0xffffffffff047887 */ /* 0x000fe40008000000 */
[----:B------:R-:W-:-:S10]  /*0480*/  UISETP.NE.AND.EX UP2, UPT, UR5, URZ, UPT, UP2 ;  /* 0x000000ff0500728c */ /* 0x000fd4000bf45320 */
[----:B------:R-:W-:Y:S01]  /*0490*/  VOTEU.ANY UP1, P0 ;  /* 0x0000000000ff7886 */ /* 0x000fe20000020100 */
[----:B------:R-:W-:-:S04]  /*04a0*/  @!UP2 USEL UR4, URZ, 0xffffffff, UP1 ;  /* 0xffffffffff04a887 */ /* 0x000fc80008800000 */
[----:B------:R-:W-:-:S04]  /*04b0*/  ULOP3.LUT UR4, UR4, 0x1, URZ, 0xc0, !UPT ;  /* 0x0000000104047892 */ /* 0x000fc8000f8ec0ff */
[----:B------:R-:W-:-:S11]  /*04c0*/  UISETP.NE.U32.AND UP2, UPT, UR4, 0x1, UPT ;  /* 0x000000010400788c */ /* 0x000fd6000bf45070 */
.L_x_8:
[----:B-12---:R-:W1:Y:S01]  /*04d0*/  SHFL.IDX PT, R2, R101, RZ, 0x1f ;  /* 0x00001fff65027589 */ /* 0x006e6200000e0000 */
[----:B------:R-:W-:-:S04]  /*04e0*/  UISETP.NE.AND UP1, UPT, UR8, 0x2, UPT ;  /* 0x000000020800788c */ /* 0x000fc8000bf25270 */
[----:B------:R-:W-:Y:S01]  /*04f0*/  USEL UR6, URZ, 0x1, UP1 ;  /* 0x00000001ff067887 */ /* 0x000fe20008800000 */
[----:B-1----:R-:W-:-:S13]  /*0500*/  ISETP.NE.AND P0, PT, R2, RZ, PT ;  /* 0x000000ff0200720c */ /* 0x002fda0003f05270 */
[----:B------:R-:W-:Y:S05]  /*0510*/  @P0 BRA `(.L_x_9) ;  /* 0x0000000000380947 */ /* 0x000fea0003800000 */
[----:B------:R-:W1:Y:S01]  /*0520*/  S2UR UR5, SR_CgaCtaId ;  /* 0x00000000000579c3 */ /* 0x000e620000008800 */
[----:B------:R-:W-:Y:S01]  /*0530*/  UMOV UR7, 0x400 ;  /* 0x0000040000077882 */ /* 0x000fe20000000000 */
[----:B------:R-:W-:Y:S01]  /*0540*/  UMOV UR4, 0x1 ;  /* 0x0000000100047882 */ /* 0x000fe20000000000 */
[----:B------:R-:W-:Y:S01]  /*0550*/  ELECT P0, URZ, PT ;  /* 0x0000000000ff782f */ /* 0x000fe20003800000 */
[----:B------:R-:W-:-:S04]  /*0560*/  UIADD3 UR10, UPT, UPT, -UR4, 0x100000, URZ ;  /* 0x00100000040a7890 */ /* 0x000fc8000fffe1ff */
[----:B------:R-:W-:Y:S02]  /*0570*/  USHF.L.U32 UR11, UR10, 0xb, URZ ;  /* 0x0000000b0a0b7899 */ /* 0x000fe400080006ff */
[----:B------:R-:W-:Y:S02]  /*0580*/  USHF.L.U32 UR10, UR10, 0x1, URZ ;  /* 0x000000010a0a7899 */ /* 0x000fe400080006ff */
[----:B-1----:R-:W-:Y:S01]  /*0590*/  ULEA UR5, UR5, UR7, 0x18 ;  /* 0x0000000705057291 */ /* 0x002fe2000f8ec0ff */
[----:B------:R-:W1:Y:S11]  /*05a0*/  FENCE.VIEW.ASYNC.S ;  /* 0x00000000000073c6 */ /* 0x000e760000000000 */
[----:B-1----:R1:W2:Y:S01]  /*05b0*/  SYNCS.EXCH.64 URZ, [UR5], UR10 ;  /* 0x0000000a05ff75b2 */ /* 0x0022a20008000100 */
[----:B------:R1:W3:Y:S01]  /*05c0*/  SYNCS.EXCH.64 URZ, [UR5+0x10], UR10 ;  /* 0x0000100a05ff75b2 */ /* 0x0002e20008000100 */
[----:B------:R1:W4:Y:S01]  /*05d0*/  SYNCS.EXCH.64 URZ, [UR5+0x8], UR10 ;  /* 0x0000080a05ff75b2 */ /* 0x0003220008000100 */
[----:B------:R1:W1:Y:S01]  /*05e0*/  SYNCS.EXCH.64 URZ, [UR5+0x18], UR10 ;  /* 0x0000180a05ff75b2 */ /* 0x0002620008000100 */
[----:B------:R-:W-:Y:S01]  /*05f0*/  NOP ;  /* 0x0000000000007918 */ /* 0x000fe20000000000 */
.L_x_9:
[----:B------:R-:W2:Y:S01]  /*0600*/  SHFL.IDX PT, R2, R101, RZ, 0x1f ;  /* 0x00001fff65027589 */ /* 0x000ea200000e0000 */
[----:B------:R-:W-:Y:S01]  /*0610*/  NOP ;  /* 0x0000000000007918 */ /* 0x000fe20000000000 */
[----:B--2---:R-:W-:-:S13]  /*0620*/  ISETP.NE.AND P0, PT, R2, 0x1, PT ;  /* 0x000000010200780c */ /* 0x004fda0003f05270 */
[----:B------:R-:W-:Y:S05]  /*0630*/  @P0 BRA `(.L_x_10) ;  /* 0x0000000000580947 */ /* 0x000fea0003800000 */
[----:B------:R-:W2:Y:S01]  /*0640*/  S2UR UR7, SR_CgaCtaId ;  /* 0x00000000000779c3 */ /* 0x000ea20000008800 */
[----:B------:R-:W-:Y:S01]  /*0650*/  UMOV UR9, 0x400 ;  /* 0x0000040000097882 */ /* 0x000fe20000000000 */
[----:B-1----:R-:W-:Y:S01]  /*0660*/  UMOV UR5, 0x20 ;  /* 0x0000002000057882 */ /* 0x002fe20000000000 */
[----:B------:R-:W-:Y:S01]  /*0670*/  UMOV UR4, 0x80 ;  /* 0x0000008000047882 */ /* 0x000fe20000000000 */
[----:B------:R-:W-:-:S04]  /*0680*/  UIADD3 UR10, UPT, UPT, -UR5, 0x100000, URZ ;  /* 0x00100000050a7890 */ /* 0x000fc8000fffe1ff */
[----:B------:R-:W-:Y:S02]  /*0690*/  USHF.L.U32 UR11, UR10, 0xb, URZ ;  /* 0x0000000b0a0b7899 */ /* 0x000fe400080006ff */
[----:B------:R-:W-:Y:S02]  /*06a0*/  USHF.L.U32 UR10, UR10, 0x1, URZ ;  /* 0x000000010a0a7899 */ /* 0x000fe400080006ff */
[----:B------:R-:W-:-:S04]  /*06b0*/  UIADD3 UR4, UPT, UPT, -UR4, 0x100000, URZ ;  /* 0x0010000004047890 */ /* 0x000fc8000fffe1ff */
[----:B------:R-:W-:Y:S02]  /*06c0*/  USHF.L.U32 UR5, UR4, 0xb, URZ ;  /* 0x0000000b04057899 */ /* 0x000fe400080006ff */
[----:B------:R-:W-:Y:S01]  /*06d0*/  USHF.L.U32 UR4, UR4, 0x1, URZ ;  /* 0x0000000104047899 */ /* 0x000fe200080006ff */
[----:B------:R-:W-:Y:S01]  /*06e0*/  ELECT P0, URZ, PT ;  /* 0x0000000000ff782f */ /* 0x000fe20003800000 */
[----:B--2---:R-:W-:Y:S01]  /*06f0*/  ULEA UR7, UR7, UR9, 0x18 ;  /* 0x0000000907077291 */ /* 0x004fe2000f8ec0ff */
[----:B------:R-:W1:Y:S11]  /*0700*/  FENCE.VIEW.ASYNC.S ;  /* 0x00000000000073c6 */ /* 0x000e760000000000 */
[----:B-1----:R2:W1:Y:S01]  /*0710*/  SYNCS.EXCH.64 URZ, [UR7+0x20], UR10 ;  /* 0x0000200a07ff75b2 */ /* 0x0024620008000100 */
[----:B------:R2:W1:Y:S01]  /*0720*/  SYNCS.EXCH.64 URZ, [UR7+0x40], UR4 ;  /* 0x0000400407ff75b2 */ /* 0x0004620008000100 */
[----:B------:R2:W1:Y:S01]  /*0730*/  SYNCS.EXCH.64 URZ, [UR7+0x28], UR10 ;  /* 0x0000280a07ff75b2 */ /* 0x0004620008000100 */
[----:B------:R2:W1:Y:S01]  /*0740*/  SYNCS.EXCH.64 URZ, [UR7+0x48], UR4 ;  /* 0x0000480407ff75b2 */ /* 0x0004620008000100 */
[----:B------:R2:W1:Y:S01]  /*0750*/  SYNCS.EXCH.64 URZ, [UR7+0x30], UR10 ;  /* 0x0000300a07ff75b2 */ /* 0x0004620008000100 */
[----:B------:R2:W1:Y:S01]  /*0760*/  SYNCS.EXCH.64 URZ, [UR7+0x50], UR4 ;  /* 0x0000500407ff75b2 */ /* 0x0004620008000100 */
[----:B------:R2:W1:Y:S01]  /*0770*/  SYNCS.EXCH.64 URZ, [UR7+0x38], UR10 ;  /* 0x0000380a07ff75b2 */ /* 0x0004620008000100 */
[----:B------:R2:W1:Y:S02]  /*0780*/  SYNCS.EXCH.64 URZ, [UR7+0x58], UR4 ;  /* 0x0000580407ff75b2 */ /* 0x0004640008000100 */
[----:B--2---:R-:W-:Y:S01]  /*0790*/  NOP ;  /* 0x0000000000007918 */ /* 0x004fe20000000000 */
.L_x_10:
[----:B------:R-:W2:Y:S01]  /*07a0*/  SHFL.IDX PT, R2, R101, RZ, 0x1f ;  /* 0x00001fff65027589 */ /* 0x000ea200000e0000 */
[----:B------:R-:W-:Y:S01]  /*07b0*/  NOP ;  /* 0x0000000000007918 */ /* 0x000fe20000000000 */
[----:B--2---:R-:W-:-:S13]  /*07c0*/  ISETP.NE.AND P0, PT, R2, 0x3, PT ;  /* 0x000000030200780c */ /* 0x004fda0003f05270 */
[----:B------:R-:W-:Y:S05]  /*07d0*/  @P0 BRA `(.L_x_11) ;  /* 0x0000000000300947 */ /* 0x000fea0003800000 */
[----:B-1----:R-:W1:Y:S01]  /*07e0*/  S2UR UR5, SR_CgaCtaId ;  /* 0x00000000000579c3 */ /* 0x002e620000008800 */
        /* <DEDUP_REMOVED lines=8> */
[----:B-1----:R2:W1:Y:S01]  /*0870*/  SYNCS.EXCH.64 URZ, [UR5+0x60], UR10 ;  /* 0x0000600a05ff75b2 */ /* 0x0024620008000100 */
[----:B------:R2:W1:Y:S02]  /*0880*/  SYNCS.EXCH.64 URZ, [UR5+0x68], UR10 ;  /* 0x0000680a05ff75b2 */ /* 0x0004640008000100 */
[----:B--2---:R-:W-:Y:S01]  /*0890*/  NOP ;  /* 0x0000000000007918 */ /* 0x004fe20000000000 */
.L_x_11:
[----:B------:R-:W2:Y:S01]  /*08a0*/  SHFL.IDX PT, R2, R101, RZ, 0x1f ;  /* 0x00001fff65027589 */ /* 0x000ea200000e0000 */
[----:B------:R-:W-:Y:S01]  /*08b0*/  NOP ;  /* 0x0000000000007918 */ /* 0x000fe20000000000 */
[----:B--2---:R-:W-:-:S13]  /*08c0*/  ISETP.NE.AND P0, PT, R2, 0x4, PT ;  /* 0x000000040200780c */ /* 0x004fda0003f05270 */
[----:B------:R-:W-:Y:S05]  /*08d0*/  @P0 BRA `(.L_x_12) ;  /* 0x00000000004c0947 */ /* 0x000fea0003800000 */
[----:B-1----:R-:W1:Y:S01]  /*08e0*/  S2UR UR5, SR_CgaCtaId ;  /* 0x00000000000579c3 */ /* 0x002e620000008800 */
[----:B------:R-:W-:Y:S01]  /*08f0*/  UMOV UR9, 0x100 ;  /* 0x0000010000097882 */ /* 0x000fe20000000000 */
[----:B------:R-:W-:Y:S01]  /*0900*/  UMOV UR7, 0x400 ;  /* 0x0000040000077882 */ /* 0x000fe20000000000 */
[----:B------:R-:W-:Y:S01]  /*0910*/  USEL UR9, UR9, 0xe0, UP2 ;  /* 0x000000e009097887 */ /* 0x000fe20009000000 */
[----:B------:R-:W-:Y:S01]  /*0920*/  UMOV UR4, 0x1 ;  /* 0x0000000100047882 */ /* 0x000fe20000000000 */
[----:B------:R-:W-:Y:S01]  /*0930*/  ELECT P0, URZ, PT ;  /* 0x0000000000ff782f */ /* 0x000fe20003800000 */
[----:B------:R-:W-:-:S04]  /*0940*/  UIADD3 UR10, UPT, UPT, -UR4, 0x100000, URZ ;  /* 0x00100000040a7890 */ /* 0x000fc8000fffe1ff */
[----:B------:R-:W-:Y:S02]  /*0950*/  USHF.L.U32 UR11, UR10, 0xb, URZ ;  /* 0x0000000b0a0b7899 */ /* 0x000fe400080006ff */
[----:B------:R-:W-:Y:S02]  /*0960*/  USHF.L.U32 UR10, UR10, 0x1, URZ ;  /* 0x000000010a0a7899 */ /* 0x000fe400080006ff */
[----:B------:R-:W-:-:S04]  /*0970*/  UIADD3 UR12, UPT, UPT, -UR9, 0x100000, URZ ;  /* 0x00100000090c7890 */ /* 0x000fc8000fffe1ff */
[----:B------:R-:W-:Y:S02]  /*0980*/  USHF.L.U32 UR13, UR12, 0xb, URZ ;  /* 0x0000000b0c0d7899 */ /* 0x000fe400080006ff */
[----:B------:R-:W-:Y:S02]  /*0990*/  USHF.L.U32 UR12, UR12, 0x1, URZ ;  /* 0x000000010c0c7899 */ /* 0x000fe400080006ff */
[----:B-1----:R-:W-:Y:S01]  /*09a0*/  ULEA UR5, UR5, UR7, 0x18 ;  /* 0x0000000705057291 */ /* 0x002fe2000f8ec0ff */
[----:B------:R-:W1:Y:S11]  /*09b0*/  FENCE.VIEW.ASYNC.S ;  /* 0x00000000000073c6 */ /* 0x000e760000000000 */
[----:B-1----:R2:W1:Y:S01]  /*09c0*/  SYNCS.EXCH.64 URZ, [UR5+0x70], UR10 ;  /* 0x0000700a05ff75b2 */ /* 0x0024620008000100 */
[----:B------:R2:W1:Y:S01]  /*09d0*/  SYNCS.EXCH.64 URZ, [UR5+0x80], UR12 ;  /* 0x0000800c05ff75b2 */ /* 0x0004620008000100 */
[----:B------:R2:W1:Y:S01]  /*09e0*/  SYNCS.EXCH.64 URZ, [UR5+0x78], UR10 ;  /* 0x0000780a05ff75b2 */ /* 0x0004620008000100 */
[----:B------:R2:W1:Y:S02]  /*09f0*/  SYNCS.EXCH.64 URZ, [UR5+0x88], UR12 ;  /* 0x0000880c05ff75b2 */ /* 0x0004640008000100 */
[----:B--2---:R-:W-:Y:S01]  /*0a00*/  NOP ;  /* 0x0000000000007918 */ /* 0x004fe20000000000 */
.L_x_12:
        /* <DEDUP_REMOVED lines=26> */
.L_x_13:
        /* <DEDUP_REMOVED lines=18> */
.L_x_14:
[----:B-1----:R-:W1:Y:S01]  /*0cd0*/  S2UR UR5, SR_CTAID.X ;  /* 0x00000000000579c3 */ /* 0x002e620000002500 */
[----:B------:R-:W-:-:S05]  /*0ce0*/  CS2R.32 R95, SR_CgaSize ;  /* 0x00000000005f7805 */ /* 0x000fca0000008a00 */
[----:B------:R-:W-:-:S05]  /*0cf0*/  IMAD R95, R95, -0xa0, RZ ;  /* 0xffffff605f5f7824 */ /* 0x000fca00078e02ff */
[----:B------:R-:W-:-:S14]  /*0d00*/  R2UR UR9, R95 ;  /* 0x000000005f0972ca */ /* 0x000fdc00000e0000 */
[----:B------:R-:W2:Y:S01]  /*0d10*/  LDCU UR9, c[0x0][UR9+0x2b0] ;  /* 0x00005600090977ac */ /* 0x000ea20008000800 */
[----:B------:R-:W-:Y:S01]  /*0d20*/  NOP ;  /* 0x0000000000007918 */ /* 0x000fe20000000000 */
[----:B------:R-:W-:-:S05]  /*0d30*/  CS2R.32 R95, SR_CgaSize ;  /* 0x00000000005f7805 */ /* 0x000fca0000008a00 */
[----:B------:R-:W-:-:S05]  /*0d40*/  IMAD R95, R95, -0xa0, RZ ;  /* 0xffffff605f5f7824 */ /* 0x000fca00078e02ff */
[----:B------:R-:W-:-:S14]  /*0d50*/  R2UR UR7, R95 ;  /* 0x000000005f0772ca */ /* 0x000fdc00000e0000 */
[----:B------:R-:W3:Y:S01]  /*0d60*/  LDCU UR7, c[0x0][UR7+0x2b4] ;  /* 0x00005680070777ac */ /* 0x000ee20008000800 */
[----:B------:R-:W4:Y:S08]  /*0d70*/  S2UR UR4, SR_CTAID.Y ;  /* 0x00000000000479c3 */ /* 0x000f300000002600 */
[----:B------:R-:W3:Y:S01]  /*0d80*/  LDC R10, c[0x0][0xb24] ;  /* 0x0002c900ff0a7b82 */ /* 0x000ee20000000800 */
[----:B-1----:R-:W-:-:S02]  /*0d90*/  I2FP.F32.U32 R95, UR5 ;  /* 0x00000005005f7c45 */ /* 0x002fc40008201000 */
[----:B------:R-:W-:-:S05]  /*0da0*/  CS2R.32 R3, SR_CgaSize ;  /* 0x0000000000037805 */ /* 0x000fca0000008a00 */
[----:B------:R-:W-:-:S06]  /*0db0*/  IMAD R3, R3, -0xa0, RZ ;  /* 0xffffff6003037824 */ /* 0x000fcc00078e02ff */
[----:B------:R-:W1:Y:S01]  /*0dc0*/  LDC R3, c[0x0][R3+0x2a0] ;  /* 0x0000a80003037b82 */ /* 0x000e620000000800 */
[----:B------:R-:W-:Y:S01]  /*0dd0*/  MOV R15, UR5 ;  /* 0x00000005000f7c02 */ /* 0x000fe20008000f00 */
[----:B--2---:R-:W-:Y:S01]  /*0de0*/  FMUL R95, R95, UR9 ;  /* 0x000000095f5f7c20 */ /* 0x004fe20008400000 */
[----:B----4-:R-:W-:Y:S02]  /*0df0*/  I2FP.F32.U32 R94, UR4 ;  /* 0x00000004005e7c45 */ /* 0x010fe40008201000 */
[----:B------:R-:W-:-:S05]  /*0e00*/  CS2R.32 R2, SR_CgaSize ;  /* 0x0000000000027805 */ /* 0x000fca0000008a00 */
[----:B------:R-:W-:-:S06]  /*0e10*/  IMAD R2, R2, -0xa0, RZ ;  /* 0xffffff6002027824 */ /* 0x000fcc00078e02ff */
[----:B------:R-:W2:Y:S01]  /*0e20*/  LDC R2, c[0x0][R2+0x2a4] ;  /* 0x0000a90002027b82 */ /* 0x000ea20000000800 */
[----:B------:R-:W-:Y:S01]  /*0e30*/  MOV R14, UR4 ;  /* 0x00000004000e7c02 */ /* 0x000fe20008000f00 */
[----:B------:R-:W4:Y:S01]  /*0e40*/  F2I.U32.TRUNC.NTZ R95, R95 ;  /* 0x0000005f005f7305 */ /* 0x000f22000020f000 */
[----:B---3--:R-:W-:-:S05]  /*0e50*/  FMUL R94, R94, UR7 ;  /* 0x000000075e5e7c20 */ /* 0x008fca0008400000 */
[----:B------:R-:W-:Y:S01]  /*0e60*/  BAR.SYNC.DEFER_BLOCKING 0x0 ;  /* 0x0000000000007b1d */ /* 0x000fe20000010000 */
[----:B------:R-:W-:-:S05]  /*0e70*/  ISETP.GE.AND P0, PT, R10, 0x1, PT ;  /* 0x000000010a00780c */ /* 0x000fca0003f06270 */
[----:B------:R-:W3:Y:S02]  /*0e80*/  F2I.U32.TRUNC.NTZ R94, R94 ;  /* 0x0000005e005e7305 */ /* 0x000ee4000020f000 */
[----:B------:R-:W2:Y:S01]  /*0e90*/  S2UR UR36, SR_CTAID.Z ;  /* 0x00000000002479c3 */ /* 0x000ea20000002700 */
[----:B----4-:R-:W-:-:S05]  /*0ea0*/  IADD3 R95, PT, PT, -R95, RZ, RZ ;  /* 0x000000ff5f5f7210 */ /* 0x010fca0007ffe1ff */
[----:B-1----:R-:W-:Y:S01]  /*0eb0*/  IMAD R95, R3, R95, UR5 ;  /* 0x00000005035f7e24 */ /* 0x002fe2000f8e025f */
[----:B---3--:R-:W-:-:S05]  /*0ec0*/  IADD3 R94, PT, PT, -R94, RZ, RZ ;  /* 0x000000ff5e5e7210 */ /* 0x008fca0007ffe1ff */
[----:B--2---:R-:W-:Y:S01]  /*0ed0*/  IMAD R94, R2, R94, UR4 ;  /* 0x00000004025e7e24 */ /* 0x004fe2000f8e025e */
[----:B------:R-:W-:Y:S06]  /*0ee0*/  @!P0 BRA `(.L_x_15) ;  /* 0x0000000000b88947 */ /* 0x000fec0003800000 */
[----:B------:R-:W1:Y:S01]  /*0ef0*/  LDC.64 R4, c[0x0][0xb18] ;  /* 0x0002c600ff047b82 */ /* 0x000e620000000a00 */
[----:B------:R-:W-:-:S07]  /*0f00*/  ISETP.NE.AND P0, PT, R10, 0x1, PT ;  /* 0x000000010a00780c */ /* 0x000fce0003f05270 */
[----:B------:R-:W2:Y:S08]  /*0f10*/  LDC R9, c[0x0][0xb0c] ;  /* 0x0002c300ff097b82 */ /* 0x000eb00000000800 */
[----:B------:R-:W3:Y:S08]  /*0f20*/  LDC R12, c[0x0][0x370] ;  /* 0x0000dc00ff0c7b82 */ /* 0x000ef00000000800 */
[----:B------:R-:W4:Y:S01]  /*0f30*/  LDC R11, c[0x0][0x374] ;  /* 0x0000dd00ff0b7b82 */ /* 0x000f220000000800 */
[----:B-1----:R-:W-:-:S07]  /*0f40*/  ISETP.NE.AND P1, PT, R4, 0x1, PT ;  /* 0x000000010400780c */ /* 0x002fce0003f25270 */
[----:B------:R-:W3:Y:S01]  /*0f50*/  LDC.64 R6, c[0x0][0xb10] ;  /* 0x0002c400ff067b82 */ /* 0x000ee20000000a00 */
[----:B--2---:R-:W-:-:S07]  /*0f60*/  ISETP.NE.AND P2, PT, R9, 0x1, PT ;  /* 0x000000010900780c */ /* 0x004fce0003f45270 */
[----:B------:R-:W1:Y:S08]  /*0f70*/  LDC R8, c[0x0][0xb20] ;  /* 0x0002c800ff087b82 */ /* 0x000e700000000800 */
[----:B------:R-:W2:Y:S01]  /*0f80*/  LDC.64 R2, c[0x0][0xb28] ;  /* 0x0002ca00ff027b82 */ /* 0x000ea20000000a00 */
[----:B----4-:R-:W-:-:S04]  /*0f90*/  IMAD.HI.U32 R13, R11, R5, RZ ;  /* 0x000000050b0d7227 */ /* 0x010fc800078e00ff */
[----:B------:R-:W-:-:S04]  /*0fa0*/  IMAD.HI.U32 R5, R14, R5, RZ ;  /* 0x000000050e057227 */ /* 0x000fc800078e00ff */
[----:B---3--:R-:W-:-:S05]  /*0fb0*/  IMAD.HI.U32 R16, R12, R6, RZ ;  /* 0x000000060c107227 */ /* 0x008fca00078e00ff */
[-C--:B------:R-:W-:Y:S01]  /*0fc0*/  @P2 SHF.R.U32.HI R12, RZ, R7.reuse, R16 ;  /* 0x00000007ff0c2219 */ /* 0x080fe20000011610 */
[----:B------:R-:W-:Y:S01]  /*0fd0*/  IMAD.HI.U32 R16, R15, R6, RZ ;  /* 0x000000060f107227 */ /* 0x000fe200078e00ff */
[-C--:B-1----:R-:W-:Y:S02]  /*0fe0*/  @P1 SHF.R.U32.HI R11, RZ, R8.reuse, R13 ;  /* 0x00000008ff0b1219 */ /* 0x082fe4000001160d */
[----:B------:R-:W-:Y:S02]  /*0ff0*/  SHF.R.U32.HI R5, RZ, R8, R5 ;  /* 0x00000008ff057219 */ /* 0x000fe40000011605 */
[----:B------:R-:W-:Y:S02]  /*1000*/  SHF.R.U32.HI R16, RZ, R7, R16 ;  /* 0x00000007ff107219 */ /* 0x000fe40000011610 */
[----:B------:R-:W-:Y:S01]  /*1010*/  SEL R5, R14, R5, !P1 ;  /* 0x000000050e057207 */ /* 0x000fe20004800000 */
[----:B--2---:R-:W-:Y:S01]  /*1020*/  IMAD.HI.U32 R13, R11, R2, RZ ;  /* 0x000000020b0d7227 */ /* 0x004fe200078e00ff */
[----:B------:R-:W-:-:S03]  /*1030*/  SEL R16, R15, R16, !P2 ;  /* 0x000000100f107207 */ /* 0x000fc60005000000 */
[----:B------:R-:W-:Y:S01]  /*1040*/  IMAD.HI.U32 R6, R12, R2, RZ ;  /* 0x000000020c067227 */ /* 0x000fe200078e00ff */
[----:B------:R-:W-:-:S04]  /*1050*/  @P0 SHF.R.U32.HI R11, RZ, R3, R13 ;  /* 0x00000003ff0b0219 */ /* 0x000fc8000001160d */
[----:B------:R-:W-:Y:S01]  /*1060*/  @P0 SHF.R.U32.HI R12, RZ, R3, R6 ;  /* 0x00000003ff0c0219 */ /* 0x000fe20000011606 */
[----:B------:R-:W-:-:S04]  /*1070*/  IMAD R11, R11, R10, RZ ;  /* 0x0000000a0b0b7224 */ /* 0x000fc800078e02ff */
[----:B------:R-:W-:Y:S01]  /*1080*/  IMAD R6, R12, R10, RZ ;  /* 0x0000000a0c067224 */ /* 0x000fe200078e02ff */
[----:B------:R-:W-:-:S04]  /*1090*/  ISETP.GE.AND P1, PT, R5, R11, PT ;  /* 0x0000000b0500720c */ /* 0x000fc80003f26270 */
[----:B------:R-:W-:Y:S01]  /*10a0*/  ISETP.GE.OR P1, PT, R16, R6, P1 ;  /* 0x000000061000720c */ /* 0x000fe20000f26670 */
[----:B------:R-:W-:-:S05]  /*10b0*/  IMAD.HI.U32 R6, R5, R2, RZ ;  /* 0x0000000205067227 */ /* 0x000fca00078e00ff */
[----:B------:R-:W-:-:S04]  /*10c0*/  SHF.R.U32.HI R6, RZ, R3, R6 ;  /* 0x00000003ff067219 */ /* 0x000fc80000011606 */
[----:B------:R-:W-:-:S03]  /*10d0*/  SEL R6, R5, R6, !P0 ;  /* 0x0000000605067207 */ /* 0x000fc60004000000 */
[----:B------:R-:W-:Y:S01]  /*10e0*/  @!P1 IMAD.HI.U32 R7, R16, R2, RZ ;  /* 0x0000000210079227 */ /* 0x000fe200078e00ff */
[----:B------:R-:W-:-:S04]  /*10f0*/  IADD3 R2, PT, PT, -R6, RZ, RZ ;  /* 0x000000ff06027210 */ /* 0x000fc80007ffe1ff */
[----:B------:R-:W-:Y:S01]  /*1100*/  @!P1 SHF.R.U32.HI R3, RZ, R3, R7 ;  /* 0x00000003ff039219 */ /* 0x000fe20000011607 */
[----:B------:R-:W-:Y:S01]  /*1110*/  IMAD R2, R10, R2, R5 ;  /* 0x000000020a027224 */ /* 0x000fe200078e0205 */
[----:B------:R-:W-:Y:S02]  /*1120*/  IADD3 R7, PT, PT, -R5, RZ, RZ ;  /* 0x000000ff05077210 */ /* 0x000fe40007ffe1ff */
[----:B------:R-:W-:-:S03]  /*1130*/  @!P1 SEL R3, R16, R3, !P0 ;  /* 0x0000000310039207 */ /* 0x000fc60004000000 */
[----:B------:R-:W-:Y:S02]  /*1140*/  IMAD R7, R4, R7, R14 ;  /* 0x0000000704077224 */ /* 0x000fe400078e020e */
[--C-:B------:R-:W-:Y:S02]  /*1150*/  @!P1 IMAD.IADD R6, R6, 0x1, -R3.reuse ;  /* 0x0000000106069824 */ /* 0x100fe400078e0a03 */
[----:B------:R-:W-:Y:S01]  /*1160*/  @!P1 IMAD R3, R2, R12, R3 ;  /* 0x0000000c02039224 */ /* 0x000fe200078e0203 */
[----:B------:R-:W-:Y:S01]  /*1170*/  IADD3 R2, PT, PT, -R16, RZ, RZ ;  /* 0x000000ff10027210 */ /* 0x000fe20007ffe1ff */
[----:B------:R-:W-:Y:S02]  /*1180*/  @!P1 IMAD R5, R6, R10, R16 ;  /* 0x0000000a06059224 */ /* 0x000fe400078e0210 */
[----:B------:R-:W-:Y:S02]  /*1190*/  @!P1 IMAD.MOV.U32 R16, RZ, RZ, R3 ;  /* 0x000000ffff109224 */ /* 0x000fe400078e0003 */
[----:B------:R-:W-:-:S02]  /*11a0*/  IMAD R2, R9, R2, R15 ;  /* 0x0000000209027224 */ /* 0x000fc400078e020f */
[----:B------:R-:W-:Y:S02]  /*11b0*/  IMAD R14, R5, R4, R7 ;  /* 0x00000004050e7224 */ /* 0x000fe400078e0207 */
[----:B------:R-:W-:Y:S02]  /*11c0*/  IMAD R15, R16, R9, R2 ;  /* 0x00000009100f7224 */ /* 0x000fe400078e0202 */
.L_x_15:
[----:B------:R-:W1:Y:S01]  /*11d0*/  LDCU UR4, c[0x0][0xb30] ;  /* 0x00016600ff0477ac */ /* 0x000e620008000800 */
[----:B------:R-:W2:Y:S08]  /*11e0*/  S2UR UR37, SR_CgaCtaId ;  /* 0x00000000002579c3 */ /* 0x000eb00000008800 */
[----:B------:R-:W3:Y:S01]  /*11f0*/  LDC R40, c[0x0][0xb24] ;  /* 0x0002c900ff287b82 */ /* 0x000ee20000000800 */
[----:B-1----:R-:W-:-:S09]  /*1200*/  UISETP.NE.AND UP1, UPT, UR4, 0x1, UPT ;  /* 0x000000010400788c */ /* 0x002fd2000bf25270 */
[----:B--2---:R-:W-:Y:S05]  /*1210*/  BRA.U UP1, `(.L_x_16) ;  /* 0x0000000101407547 */ /* 0x004fea000b800000 */
[----:B------:R-:W1:Y:S08]  /*1220*/  LDC.64 R4, c[0x0][0xb10] ;  /* 0x0002c400ff047b82 */ /* 0x000e700000000a00 */
[----:B------:R-:W2:Y:S08]  /*1230*/  LDC.64 R2, c[0x0][0xb18] ;  /* 0x0002c600ff027b82 */ /* 0x000eb00000000a00 */
[----:B------:R-:W4:Y:S08]  /*1240*/  LDC R6, c[0x0][0xb20] ;  /* 0x0002c800ff067b82 */ /* 0x000f300000000800 */
[----:B------:R-:W3:Y:S01]  /*1250*/  LDC R7, c[0x0][0xb0c] ;  /* 0x0002c300ff077b82 */ /* 0x000ee20000000800 */
[----:B-1----:R-:W-:-:S05]  /*1260*/  IMAD.HI.U32 R4, R15, R4, RZ ;  /* 0x000000040f047227 */ /* 0x002fca00078e00ff */
[----:B------:R-:W-:Y:S01]  /*1270*/  SHF.R.U32.HI R4, RZ, R5, R4 ;  /* 0x00000005ff047219 */ /* 0x000fe20000011604 */
[----:B--2---:R-:W-:Y:S01]  /*1280*/  IMAD.HI.U32 R3, R14, R3, RZ ;  /* 0x000000030e037227 */ /* 0x004fe200078e00ff */
[----:B------:R-:W-:-:S04]  /*1290*/  ISETP.NE.AND P0, PT, R2, 0x1, PT ;  /* 0x000000010200780c */ /* 0x000fc80003f05270 */
[----:B----4-:R-:W-:-:S04]  /*12a0*/  SHF.R.U32.HI R3, RZ, R6, R3 ;  /* 0x00000006ff037219 */ /* 0x010fc80000011603 */
[----:B------:R-:W-:Y:S02]  /*12b0*/  SEL R3, R14, R3, !P0 ;  /* 0x000000030e037207 */ /* 0x000fe40004000000 */
[----:B---3--:R-:W-:-:S04]  /*12c0*/  ISETP.NE.AND P1, PT, R7, 0x1, PT ;  /* 0x000000010700780c */ /* 0x008fc80003f25270 */
[----:B------:R-:W-:-:S05]  /*12d0*/  SEL R4, R15, R4, !P1 ;  /* 0x000000040f047207 */ /* 0x000fca0004800000 */
[----:B------:R-:W-:Y:S02]  /*12e0*/  IMAD.IADD R5, R3, 0x1, -R4 ;  /* 0x0000000103057824 */ /* 0x000fe400078e0a04 */
[----:B------:R-:W-:Y:S02]  /*12f0*/  IMAD.IADD R3, R4, 0x1, -R3 ;  /* 0x0000000104037824 */ /* 0x000fe400078e0a03 */
[----:B------:R-:W-:Y:S02]  /*1300*/  IMAD R15, R5, R7, R15 ;  /* 0x00000007050f7224 */ /* 0x000fe400078e020f */
[----:B------:R-:W-:-:S07]  /*1310*/  IMAD R14, R3, R2, R14 ;  /* 0x00000002030e7224 */ /* 0x000fce00078e020e */
.L_x_16:
[----:B------:R-:W-:Y:S01]  /*1320*/  BAR.SYNC.DEFER_BLOCKING 0x0 ;  /* 0x0000000000007b1d */ /* 0x000fe20000010000 */
[----:B------:R-:W-:Y:S01]  /*1330*/  UISETP.NE.AND UP1, UPT, UR8, 0x2, UPT ;  /* 0x000000020800788c */ /* 0x000fe2000bf25270 */
[----:B------:R-:W-:Y:S02]  /*1340*/  ISETP.NE.OR P5, PT, R0, 0x2, !P5 ;  /* 0x000000020000780c */ /* 0x000fe40006fa5670 */
[----:B------:R-:W-:-:S06]  /*1350*/  LOP3.LUT R2, R108, 0x1f, RZ, 0xc0, !PT ;  /* 0x0000001f6c027812 */ /* 0x000fcc00078ec0ff */
[----:B------:R-:W-:Y:S05]  /*1360*/  BRA.U UP1, `(.L_x_17) ;  /* 0x00000011016c7547 */ /* 0x000fea000b800000 */
[----:B------:R-:W1:Y:S01]  /*1370*/  LDCU UR13, c[0x0][0x38c] ;  /* 0x00007180ff0d77ac */ /* 0x000e620008000800 */
[----:B------:R-:W2:Y:S01]  /*1380*/  LDC R8, c[0x0][0x370] ;  /* 0x0000dc00ff087b82 */ /* 0x000ea20000000800 */
[----:B------:R-:W-:Y:S01]  /*1390*/  PLOP3.LUT P1, PT, PT, PT, UP2, 0x80, 0x8 ;  /* 0x000000000008781c */ /* 0x000fe20003f2f028 */
[----:B------:R-:W-:Y:S01]  /*13a0*/  IMAD.MOV.U32 R17, RZ, RZ, 0x1 ;  /* 0x00000001ff117424 */ /* 0x000fe200078e00ff */
[----:B------:R-:W-:Y:S01]  /*13b0*/  ISETP.EQ.OR P4, PT, R2, RZ, P5 ;  /* 0x000000ff0200720c */ /* 0x000fe20002f82670 */
[----:B------:R-:W-:Y:S01]  /*13c0*/  IMAD.MOV.U32 R16, RZ, RZ, RZ ;  /* 0x000000ffff107224 */ /* 0x000fe200078e00ff */
[----:B------:R-:W-:Y:S02]  /*13d0*/  PLOP3.LUT P1, PT, P1, PT, PT, 0x8, 0x80 ;  /* 0x000000000080781c */ /* 0x000fe40000f2e170 */
[----:B------:R-:W-:Y:S01]  /*13e0*/  CS2R R12, SRZ ;  /* 0x00000000000c7805 */ /* 0x000fe2000001ff00 */
[----:B------:R-:W-:Y:S01]  /*13f0*/  IMAD.MOV.U32 R11, RZ, RZ, 0x1 ;  /* 0x00000001ff0b7424 */ /* 0x000fe200078e00ff */
[----:B------:R-:W4:Y:S01]  /*1400*/  LDC R0, c[0x0][0x374] ;  /* 0x0000dd00ff007b82 */ /* 0x000f220000000800 */
[----:B------:R-:W2:Y:S01]  /*1410*/  LDCU.64 UR22, c[0x0][0x348] ;  /* 0x00006900ff1677ac */ /* 0x000ea20008000a00 */
[----:B------:R-:W-:Y:S01]  /*1420*/  UMOV UR6, URZ ;  /* 0x000000ff00067c82 */ /* 0x000fe20008000000 */
[----:B-1----:R-:W-:-:S04]  /*1430*/  UIADD3 UR5, UPT, UPT, UR13, 0xff, URZ ;  /* 0x000000ff0d057890 */ /* 0x002fc8000fffe0ff */
[----:B------:R-:W-:-:S04]  /*1440*/  USHF.R.S32.HI UR4, URZ, 0x1f, UR5 ;  /* 0x0000001fff047899 */ /* 0x000fc80008011405 */
[----:B------:R-:W-:-:S04]  /*1450*/  ULEA.HI UR4, UR4, UR5, URZ, 0x8 ;  /* 0x0000000504047291 */ /* 0x000fc8000f8f40ff */
[----:B------:R-:W-:Y:S02]  /*1460*/  USHF.R.S32.HI UR15, URZ, 0x8, UR4 ;  /* 0x00000008ff0f7899 */ /* 0x000fe40008011404 */
[----:B------:R-:W-:Y:S02]  /*1470*/  UIADD3 UR4, UPT, UPT, UR13, -0x1, URZ ;  /* 0xffffffff0d047890 */ /* 0x000fe4000fffe0ff */
[----:B------:R-:W-:Y:S02]  /*1480*/  UISETP.LT.U32.AND UP0, UPT, UR15, 0x2, UPT ;  /* 0x000000020f00788c */ /* 0x000fe4000bf01070 */
[----:B------:R-:W-:Y:S02]  /*1490*/  UISETP.GE.U32.AND UP1, UPT, UR4, -0x1ff, UPT ;  /* 0xfffffe010400788c */ /* 0x000fe4000bf26070 */
[----:B------:R-:W-:Y:S02]  /*14a0*/  USEL UR14, UR15, 0x2, UP0 ;  /* 0x000000020f0e7887 */ /* 0x000fe40008000000 */
[----:B------:R-:W-:-:S02]  /*14b0*/  UIADD3 UR13, UPT, UPT, UR13, 0x1fe, URZ ;  /* 0x000001fe0d0d7890 */ /* 0x000fc4000fffe0ff */
[----:B------:R-:W-:Y:S02]  /*14c0*/  UIADD3 UR5, UPT, UPT, UR14, -0x1, URZ ;  /* 0xffffffff0e057890 */ /* 0x000fe4000fffe0ff */
[----:B------:R-:W-:-:S03]  /*14d0*/  UIADD3 UR7, UPT, UPT, UR15, -UR14, URZ ;  /* 0x8000000e0f077290 */ /* 0x000fc6000fffe0ff */
[----:B------:R-:W-:-:S04]  /*14e0*/  @UP1 UIADD3 UR5, UPT, UPT, UR14, URZ, URZ ;  /* 0x000000ff0e051290 */ /* 0x000fc8000fffe0ff */
[----:B--2---:R-:W-:-:S12]  /*14f0*/  UIADD3 UR5, UPT, UPT, UR5, 0x1, URZ ;  /* 0x0000000105057890 */ /* 0x004fd8000fffe0ff */
.L_x_35:
[----:B------:R-:W-:Y:S01]  /*1500*/  UISETP.NE.AND UP0, UPT, UR37, URZ, UPT ;  /* 0x000000ff2500728c */ /* 0x000fe2000bf05270 */
[----:B------:R-:W1:Y:S08]  /*1510*/  S2UR UR37, SR_CgaCtaId ;  /* 0x00000000002579c3 */ /* 0x000e700000008800 */
[----:B------:R-:W-:Y:S05]  /*1520*/  BRA.U UP0, `(.L_x_18) ;  /* 0x0000000100347547 */ /* 0x000fea000b800000 */
[----:B------:R-:W2:Y:S01]  /*1530*/  S2R R2, SR_CgaCtaId ;  /* 0x0000000000027919 */ /* 0x000ea20000008800 */
[----:B------:R-:W-:-:S04]  /*1540*/  MOV R3, 0x400 ;  /* 0x0000040000037802 */ /* 0x000fc80000000f00 */
[----:B--2---:R-:W-:Y:S02]  /*1550*/  LEA R2, R2, R3, 0x18 ;  /* 0x0000000302027211 */ /* 0x004fe400078ec0ff */
[----:B------:R-:W-:-:S03]  /*1560*/  SHF.L.U32 R3, R11, 0x1f, RZ ;  /* 0x0000001f0b037819 */ /* 0x000fc600000006ff */
[----:B------:R-:W-:-:S04]  /*1570*/  IMAD R2, R12, 0x8, R2 ;  /* 0x000000080c027824 */ /* 0x000fc800078e0202 */
[----:B------:R-:W2:Y:S02]  /*1580*/  SYNCS.PHASECHK.TRANS64.TRYWAIT P0, [R2+URZ+0xe0], R3 ;  /* 0x0000e003020075a7 */ /* 0x000ea400080011ff */
[----:B--2---:R-:W-:Y:S05]  /*1590*/  @!P0 BRA `(.L_x_19) ;  /* 0x0000007c00048947 */ /* 0x004fea0003800000 */
.L_x_123:
[----:B------:R-:W-:Y:S01]  /*15a0*/  VIADD R12, R12, 0x1 ;  /* 0x000000010c0c7836 */ /* 0x000fe20000000000 */
[----:B------:R2:W-:Y:S04]  /*15b0*/  SYNCS.ARRIVE.TRANS64.A1T0 RZ, [R2+URZ+0xd0], RZ ;  /* 0x0000d0ff02ff79a7 */ /* 0x0005e800081000ff */
[----:B------:R-:W-:-:S04]  /*15c0*/  ISETP.NE.AND P0, PT, R12, 0x2, PT ;  /* 0x000000020c00780c */ /* 0x000fc80003f05270 */
[----:B------:R-:W-:Y:S02]  /*15d0*/  SEL R12, R12, RZ, P0 ;  /* 0x000000ff0c0c7207 */ /* 0x000fe40000000000 */
[----:B--2---:R-:W-:-:S04]  /*15e0*/  SEL R2, RZ, 0x1, P0 ;  /* 0x00000001ff027807 */ /* 0x004fc80000000000 */
[----:B------:R-:W-:-:S07]  /*15f0*/  LOP3.LUT R11, R11, R2, RZ, 0x3c, !PT ;  /* 0x000000020b0b7212 */ /* 0x000fce00078e3cff */
.L_x_18:
[----:B------:R-:W-:Y:S01]  /*1600*/  UMOV UR4, 0x400 ;  /* 0x0000040000047882 */ /* 0x000fe20000000000 */
[----:B------:R-:W-:Y:S01]  /*1610*/  SHF.L.U32 R2, R17, 0x1f, RZ ;  /* 0x0000001f11027819 */ /* 0x000fe200000006ff */
[----:B-1----:R-:W-:Y:S01]  /*1620*/  ULEA UR4, UR37, UR4, 0x18 ;  /* 0x0000000425047291 */ /* 0x002fe2000f8ec0ff */
[----:B------:R-:W-:Y:S01]  /*1630*/  R2UR UR35, R15 ;  /* 0x000000000f2372ca */ /* 0x000fe200000e0000 */
[----:B------:R-:W-:Y:S01]  /*1640*/  UISETP.GE.U32.AND UP0, UPT, UR13, 0x1ff, UPT ;  /* 0x000001ff0d00788c */ /* 0x000fe2000bf06070 */
[----:B------:R-:W-:Y:S01]  /*1650*/  R2UR UR19, R14 ;  /* 0x000000000e1372ca */ /* 0x000fe200000e0000 */
[----:B------:R-:W-:Y:S01]  /*1660*/  ULEA UR8, UR6, UR4, 0x3 ;  /* 0x0000000406087291 */ /* 0x000fe2000f8e18ff */
[----:B------:R-:W-:-:S08]  /*1670*/  UMOV UR29, URZ ;  /* 0x000000ff001d7c82 */ /* 0x000fd00008000000 */
[----:B------:R1:W2:Y:S01]  /*1680*/  SYNCS.PHASECHK.TRANS64.TRYWAIT P0, [UR8+0x10], R2 ;  /* 0x00001002ff0075a7 */ /* 0x0002a20008001108 */
[----:B------:R-:W-:Y:S02]  /*1690*/  USHF.L.U32 UR35, UR35, 0x6, URZ ;  /* 0x0000000623237899 */ /* 0x000fe400080006ff */
[----:B------:R-:W-:Y:S01]  /*16a0*/  USHF.L.U32 UR19, UR19, 0x8, URZ ;  /* 0x0000000813137899 */ /* 0x000fe200080006ff */
[----:B------:R-:W-:Y:S11]  /*16b0*/  BRA.U !UP0, `(.L_x_20) ;  /* 0x0000000108d87547 */ /* 0x000ff6000b800000 */
[----:B------:R-:W-:Y:S01]  /*16c0*/  UMOV UR21, URZ ;  /* 0x000000ff00157c82 */ /* 0x000fe20008000000 */
[----:B------:R-:W-:-:S05]  /*16d0*/  UMOV UR42, UR6 ;  /* 0x00000006002a7c82 */ /* 0x000fca0008000000 */
.L_x_25:
[----:B-1----:R-:W-:Y:S01]  /*16e0*/  ULEA UR33, UR42, UR4, 0x3 ;  /* 0x000000042a217291 */ /* 0x002fe2000f8e18ff */
[----:B--2---:R-:W-:Y:S01]  /*16f0*/  @!P5 MOV R3, 0x14000 ;  /* 0x000140000003d802 */ /* 0x004fe20000000f00 */
[----:B--2---:R-:W-:Y:S10]  /*1700*/  @P0 BRA `(.L_x_21) ;  /* 0x00000000000c0947 */ /* 0x004ff40003800000 */
[----:B------:R-:W-:-:S04]  /*1710*/  SHF.L.U32 R4, R17, 0x1f, RZ ;  /* 0x0000001f11047819 */ /* 0x000fc800000006ff */
[----:B------:R-:W2:Y:S02]  /*1720*/  SYNCS.PHASECHK.TRANS64.TRYWAIT P0, [UR33+0x10], R4 ;  /* 0x00001004ff0075a7 */ /* 0x000ea40008001121 */
[----:B--2---:R-:W-:Y:S05]  /*1730*/  @!P0 BRA `(.L_x_22) ;  /* 0x0000007800b08947 */ /* 0x004fea0003800000 */
.L_x_21:
[----:B------:R2:W-:Y:S01]  /*1740*/  @!P5 SYNCS.ARRIVE.TRANS64 RZ, [UR33], R3 ;  /* 0x00000003ffffd9a7 */ /* 0x0005e20008000021 */
[----:B------:R-:W-:Y:S04]  /*1750*/  BSSY.RECONVERGENT B0, `(.L_x_23) ;  /* 0x0000003000007945 */ /* 0x000fe80003800200 */
[----:B------:R-:W-:Y:S05]  /*1760*/  @P4 BRA `(.L_x_24) ;  /* 0x0000000000044947 */ /* 0x000fea0003800000 */
[----:B------:R-:W-:Y:S05]  /*1770*/  BPT.TRAP 0x1 ;  /* 0x000000040000795c */ /* 0x000fea0000300000 */
.L_x_24:
[----:B------:R-:W-:Y:S05]  /*1780*/  BSYNC.RECONVERGENT B0 ;  /* 0x0000000000007941 */ /* 0x000fea0003800200 */
.L_x_23:
[----:B------:R-:W-:Y:S02]  /*1790*/  UIADD3 UR6, UPT, UPT, UR42, 0x1, URZ ;  /* 0x000000012a067890 */ /* 0x000fe4000fffe0ff */
[----:B------:R-:W-:Y:S02]  /*17a0*/  ULEA UR24, UR42, UR4, 0xe ;  /* 0x000000042a187291 */ /* 0x000fe4000f8e70ff */
[----:B------:R-:W-:Y:S02]  /*17b0*/  UISETP.NE.AND UP0, UPT, UR6, 0x2, UPT ;  /* 0x000000020600788c */ /* 0x000fe4000bf05270 */
[----:B------:R-:W-:Y:S02]  /*17c0*/  UIADD3 UR40, UP1, UPT, UR22, 0x80, URZ ;  /* 0x0000008016287890 */ /* 0x000fe4000ff3e0ff */
[----:B------:R-:W-:Y:S02]  /*17d0*/  USEL UR9, URZ, 0x1, UP0 ;  /* 0x00000001ff097887 */ /* 0x000fe40008000000 */
[----:B------:R-:W-:-:S02]  /*17e0*/  USEL UR6, UR6, URZ, UP0 ;  /* 0x000000ff06067287 */ /* 0x000fc40008000000 */
[----:B------:R-:W-:Y:S02]  /*17f0*/  USHF.L.U32 UR34, UR21, 0x8, URZ ;  /* 0x0000000815227899 */ /* 0x000fe400080006ff */
[----:B------:R-:W-:Y:S01]  /*1800*/  ULEA UR8, UR6, UR4, 0x3 ;  /* 0x0000000406087291 */ /* 0x000fe2000f8e18ff */
[----:B------:R-:W-:Y:S01]  /*1810*/  LOP3.LUT R17, R17, UR9, RZ, 0x3c, !PT ;  /* 0x0000000911117c12 */ /* 0x000fe2000f8e3cff */
[----:B------:R-:W-:Y:S02]  /*1820*/  UIADD3 UR38, UP0, UPT, UR22, 0x180, URZ ;  /* 0x0000018016267890 */ /* 0x000fe4000ff1e0ff */
[----:B------:R-:W-:Y:S01]  /*1830*/  UIADD3.X UR41, UPT, UPT, URZ, UR23, URZ, UP1, !UPT ;  /* 0x00000017ff297290 */ /* 0x000fe20008ffe4ff */
[----:B-1----:R-:W-:Y:S01]  /*1840*/  SHF.L.U32 R2, R17, 0x1f, RZ ;  /* 0x0000001f11027819 */ /* 0x002fe200000006ff */
[----:B------:R-:W-:Y:S02]  /*1850*/  UIADD3 UR32, UPT, UPT, UR24, 0x6400, URZ ;  /* 0x0000640018207890 */ /* 0x000fe4000fffe0ff */
[----:B------:R-:W-:Y:S01]  /*1860*/  UIADD3 UR26, UPT, UPT, UR34, 0x80, URZ ;  /* 0x00000080221a7890 */ /* 0x000fe2000fffe0ff */
[----:B------:R1:W1:Y:S01]  /*1870*/  SYNCS.PHASECHK.TRANS64.TRYWAIT P0, [UR8+0x10], R2 ;  /* 0x00001002ff0075a7 */ /* 0x0002620008001108 */
[----:B------:R-:W-:-:S02]  /*1880*/  ULEA UR8, UR42, UR4, 0x10 ;  /* 0x000000042a087291 */ /* 0x000fc4000f8e80ff */
[----:B------:R-:W-:Y:S02]  /*1890*/  UIADD3 UR24, UPT, UPT, UR24, 0x8400, URZ ;  /* 0x0000840018187890 */ /* 0x000fe4000fffe0ff */
[----:B------:R-:W-:Y:S02]  /*18a0*/  UIADD3.X UR39, UPT, UPT, URZ, UR23, URZ, UP0, !UPT ;  /* 0x00000017ff277290 */ /* 0x000fe400087fe4ff */
[----:B------:R-:W-:Y:S02]  /*18b0*/  UIADD3 UR16, UPT, UPT, UR8, 0xe400, URZ ;  /* 0x0000e40008107890 */ /* 0x000fe4000fffe0ff */
[----:B------:R-:W-:Y:S01]  /*18c0*/  UIADD3 UR8, UPT, UPT, UR8, 0x16400, URZ ;  /* 0x0001640008087890 */ /* 0x000fe2000fffe0ff */
[----:B------:R-:W-:Y:S01]  /*18d0*/  UMOV UR30, 0x0 ;  /* 0x00000000001e7882 */ /* 0x000fe20000000000 */
[----:B------:R-:W-:Y:S01]  /*18e0*/  UMOV UR31, 0x10000000 ;  /* 0x10000000001f7882 */ /* 0x000fe20000000000 */
[----:B------:R-:W-:Y:S01]  /*18f0*/  UMOV UR25, UR33 ;  /* 0x0000002100197c82 */ /* 0x000fe20008000000 */
[----:B------:R-:W-:Y:S01]  /*1900*/  UMOV UR27, UR35 ;  /* 0x00000023001b7c82 */ /* 0x000fe20008000000 */
[----:B------:R-:W-:Y:S01]  /*1910*/  UMOV UR28, UR36 ;  /* 0x00000024001c7c82 */ /* 0x000fe20008000000 */
[----:B------:R-:W-:Y:S01]  /*1920*/  UMOV UR17, UR33 ;  /* 0x0000002100117c82 */ /* 0x000fe20008000000 */
[----:B------:R-:W-:Y:S01]  /*1930*/  UMOV UR20, UR36 ;  /* 0x0000002400147c82 */ /* 0x000fe20008000000 */
[----:B------:R-:W-:Y:S01]  /*1940*/  UMOV UR18, UR34 ;  /* 0x0000002200127c82 */ /* 0x000fe20008000000 */
[----:B------:R1:W-:Y:S01]  /*1950*/  UTMALDG.3D [UR32], [UR40], desc[UR30] ;  /* 0x00001e20280075b4 */ /* 0x0003e20008011000 */
[----:B------:R-:W-:Y:S01]  /*1960*/  UMOV UR11, UR19 ;  /* 0x00000013000b7c82 */ /* 0x000fe20008000000 */
[----:B------:R-:W-:Y:S01]  /*1970*/  UMOV UR12, UR36 ;  /* 0x00000024000c7c82 */ /* 0x000fe20008000000 */
[----:B------:R-:W-:Y:S01]  /*1980*/  UMOV UR9, UR33 ;  /* 0x0000002100097c82 */ /* 0x000fe20008000000 */
[----:B------:R-:W-:Y:S01]  /*1990*/  UMOV UR10, UR26 ;  /* 0x0000001a000a7c82 */ /* 0x000fe20008000000 */
[----:B------:R-:W-:Y:S01]  /*19a0*/  UIADD3 UR21, UPT, UPT, UR21, 0x1, URZ ;  /* 0x0000000115157890 */ /* 0x000fe2000fffe0ff */
[----:B------:R-:W-:Y:S01]  /*19b0*/  UMOV UR29, UR5 ;  /* 0x00000005001d7c82 */ /* 0x000fe20008000000 */
[----:B------:R1:W-:Y:S02]  /*19c0*/  UTMALDG.3D [UR24], [UR40], desc[UR30] ;  /* 0x00001e18280075b4 */ /* 0x0003e40008011000 */
[----:B------:R-:W-:Y:S01]  /*19d0*/  UISETP.NE.AND UP0, UPT, UR21, UR5, UPT ;  /* 0x000000051500728c */ /* 0x000fe2000bf05270 */
[----:B------:R-:W-:Y:S01]  /*19e0*/  UMOV UR42, UR6 ;  /* 0x00000006002a7c82 */ /* 0x000fe20008000000 */
[----:B------:R1:W-:Y:S01]  /*19f0*/  UTMALDG.3D [UR16], [UR38], desc[UR30] ;  /* 0x00001e10260075b4 */ /* 0x0003e20008011000 */
[----:B------:R1:W-:Y:S06]  /*1a00*/  UTMALDG.3D [UR8], [UR38], desc[UR30] ;  /* 0x00001e08260075b4 */ /* 0x0003ec0008011000 */
[----:B------:R-:W-:Y:S05]  /*1a10*/  BRA.U UP0, `(.L_x_25) ;  /* 0xfffffffd00307547 */ /* 0x000fea000b83ffff */
.L_x_20:
[----:B-1----:R-:W-:Y:S01]  /*1a20*/  ULEA UR8, UR6, UR4, 0x3 ;  /* 0x0000000406087291 */ /* 0x002fe2000f8e18ff */
[----:B------:R-:W-:Y:S01]  /*1a30*/  SHF.L.U32 R2, R17, 0x1f, RZ ;  /* 0x0000001f11027819 */ /* 0x000fe200000006ff */
[----:B------:R-:W-:Y:S01]  /*1a40*/  @!P1 SYNCS.ARRIVE.TRANS64.A1T0 RZ, [UR4+0x68], RZ ;  /* 0x000068ffffff99a7 */ /* 0x000fe20008100004 */
[----:B------:R-:W-:-:S06]  /*1a50*/  UISETP.GT.AND UP0, UPT, UR15, UR14, UPT ;  /* 0x0000000e0f00728c */ /* 0x000fcc000bf04270 */
[----:B--2---:R1:W2:Y:S03]  /*1a60*/  SYNCS.PHASECHK.TRANS64.TRYWAIT P0, [UR8+0x10], R2 ;  /* 0x00001002ff0075a7 */ /* 0x0042a60008001108 */
[----:B------:R-:W-:Y:S05]  /*1a70*/  BRA.U !UP0, `(.L_x_26) ;  /* 0x0000000108d47547 */ /* 0x000fea000b800000 */
[----:B------:R-:W-:Y:S01]  /*1a80*/  UIADD3 UR21, UPT, UPT, UR7, UR29, URZ ;  /* 0x0000001d07157290 */ /* 0x000fe2000fffe0ff */
[----:B------:R-:W-:-:S11]  /*1a90*/  UMOV UR42, UR6 ;  /* 0x00000006002a7c82 */ /* 0x000fd60008000000 */
.L_x_31:
[----:B-1----:R-:W-:Y:S01]  /*1aa0*/  ULEA UR33, UR42, UR4, 0x3 ;  /* 0x000000042a217291 */ /* 0x002fe2000f8e18ff */
[----:B--2---:R-:W-:Y:S01]  /*1ab0*/  @!P5 MOV R3, 0x14000 ;  /* 0x000140000003d802 */ /* 0x004fe20000000f00 */
[----:B--2---:R-:W-:Y:S10]  /*1ac0*/  @P0 BRA `(.L_x_27) ;  /* 0x00000000000c0947 */ /* 0x004ff40003800000 */
[----:B------:R-:W-:-:S04]  /*1ad0*/  SHF.L.U32 R4, R17, 0x1f, RZ ;  /* 0x0000001f11047819 */ /* 0x000fc800000006ff */
[----:B------:R-:W2:Y:S02]  /*1ae0*/  SYNCS.PHASECHK.TRANS64.TRYWAIT P0, [UR33+0x10], R4 ;  /* 0x00001004ff0075a7 */ /* 0x000ea40008001121 */
[----:B--2---:R-:W-:Y:S05]  /*1af0*/  @!P0 BRA `(.L_x_28) ;  /* 0x0000007400d88947 */ /* 0x004fea0003800000 */
.L_x_27:
[----:B------:R2:W-:Y:S01]  /*1b00*/  @!P5 SYNCS.ARRIVE.TRANS64 RZ, [UR33], R3 ;  /* 0x00000003ffffd9a7 */ /* 0x0005e20008000021 */
[----:B------:R-:W-:Y:S04]  /*1b10*/  BSSY.RECONVERGENT B0, `(.L_x_29) ;  /* 0x0000003000007945 */ /* 0x000fe80003800200 */
[----:B------:R-:W-:Y:S05]  /*1b20*/  @P4 BRA `(.L_x_30) ;  /* 0x0000000000044947 */ /* 0x000fea0003800000 */
[----:B------:R-:W-:Y:S05]  /*1b30*/  BPT.TRAP 0x1 ;  /* 0x000000040000795c */ /* 0x000fea0000300000 */
.L_x_30:
[----:B------:R-:W-:Y:S05]  /*1b40*/  BSYNC.RECONVERGENT B0 ;  /* 0x0000000000007941 */ /* 0x000fea0003800200 */
.L_x_29:
        /* <DEDUP_REMOVED lines=32> */
[----:B------:R-:W-:Y:S01]  /*1d50*/  UMOV UR10, UR26 ;  /* 0x0000001a000a7c82 */ /* 0x000fe20008000000 */
[----:B------:R-:W-:Y:S01]  /*1d60*/  UIADD3 UR29, UPT, UPT, UR29, 0x1, URZ ;  /* 0x000000011d1d7890 */ /* 0x000fe2000fffe0ff */
[----:B------:R1:W-:Y:S01]  /*1d70*/  UTMALDG.3D [UR24], [UR40], desc[UR30] ;  /* 0x00001e18280075b4 */ /* 0x0003e20008011000 */
[----:B------:R-:W-:-:S02]  /*1d80*/  UMOV UR42, UR6 ;  /* 0x00000006002a7c82 */ /* 0x000fc40008000000 */
[----:B------:R-:W-:Y:S01]  /*1d90*/  UISETP.NE.AND UP0, UPT, UR29, UR21, UPT ;  /* 0x000000151d00728c */ /* 0x000fe2000bf05270 */
[----:B------:R1:W-:Y:S01]  /*1da0*/  UTMALDG.3D [UR16], [UR38], desc[UR30] ;  /* 0x00001e10260075b4 */ /* 0x0003e20008011000 */
[----:B------:R1:W-:Y:S07]  /*1db0*/  UTMALDG.3D [UR8], [UR38], desc[UR30] ;  /* 0x00001e08260075b4 */ /* 0x0003ee0008011000 */
[----:B------:R-:W-:Y:S05]  /*1dc0*/  BRA.U UP0, `(.L_x_31) ;  /* 0xfffffffd00347547 */ /* 0x000fea000b83ffff */
.L_x_26:
[C---:B-1----:R-:W-:Y:S01]  /*1dd0*/  LEA R2, R16.reuse, UR4, 0x3 ;  /* 0x0000000410027c11 */ /* 0x042fe2000f8e18ff */
[----:B------:R-:W-:Y:S01]  /*1de0*/  NOP ;  /* 0x0000000000007918 */ /* 0x000fe20000000000 */
[----:B--2---:R-:W-:Y:S02]  /*1df0*/  SHF.L.U32 R3, R13, 0x1f, RZ ;  /* 0x0000001f0d037819 */ /* 0x004fe400000006ff */
[----:B------:R-:W-:Y:S02]  /*1e00*/  LEA R4, R16, UR4, 0x4 ;  /* 0x0000000410047c11 */ /* 0x000fe4000f8e20ff */
[----:B------:R-:W1:Y:S02]  /*1e10*/  SYNCS.PHASECHK.TRANS64.TRYWAIT P0, [R2+URZ+0x70], R3 ;  /* 0x00007003020075a7 */ /* 0x000e6400080011ff */
[----:B-1----:R-:W-:Y:S05]  /*1e20*/  @!P0 BRA `(.L_x_32) ;  /* 0x0000007400248947 */ /* 0x002fea0003800000 */
.L_x_126:
[----:B------:R-:W2:Y:S01]  /*1e30*/  LDS.128 R4, [R4+0x100] ;  /* 0x0001000004047984 */ /* 0x000ea20000000c00 */
[----:B---3--:R-:W-:Y:S01]  /*1e40*/  ISETP.GE.AND P0, PT, R40, 0x1, PT ;  /* 0x000000012800780c */ /* 0x008fe20003f06270 */
[----:B-1----:R-:W-:Y:S01]  /*1e50*/  VIADD R2, R2, 0x80 ;  /* 0x0000008002027836 */ /* 0x002fe20000000000 */
[----:B------:R-:W-:Y:S01]  /*1e60*/  @!PT LDS RZ, [RZ] ;  /* 0x00000000fffff984 */ /* 0x000fe20000000800 */
[----:B------:R-:W-:Y:S01]  /*1e70*/  @!PT LDS RZ, [RZ] ;  /* 0x00000000fffff984 */ /* 0x000fe20000000800 */
[----:B------:R-:W-:Y:S01]  /*1e80*/  @!PT LDS RZ, [RZ] ;  /* 0x00000000fffff984 */ /* 0x000fe20000000800 */
[----:B------:R-:W-:Y:S01]  /*1e90*/  @!PT LDS RZ, [RZ] ;  /* 0x00000000fffff984 */ /* 0x000fe20000000800 */
[----:B------:R1:W-:Y:S06]  /*1ea0*/  MEMBAR.ALL.CTA ;  /* 0x0000000000007992 */ /* 0x0003ec0000008000 */
[----:B-1----:R-:W1:Y:S01]  /*1eb0*/  FENCE.VIEW.ASYNC.S ;  /* 0x00000000000073c6 */ /* 0x002e620000000000 */
[----:B------:R-:W-:-:S04]  /*1ec0*/  PRMT R2, RZ, 0x654, R2 ;  /* 0x00000654ff027816 */ /* 0x000fc80000000002 */
[----:B-1----:R1:W-:Y:S01]  /*1ed0*/  SYNCS.ARRIVE.TRANS64.RED.A1T0 RZ, [R2+URZ], RZ ;  /* 0x000000ff02ff79a7 */ /* 0x0023e200081004ff */
[----:B--2---:R-:W-:-:S13]  /*1ee0*/  LOP3.LUT P2, RZ, R6, 0x1, RZ, 0xc0, !PT ;  /* 0x0000000106ff7812 */ /* 0x004fda000784c0ff */
[----:B------:R-:W-:Y:S01]  /*1ef0*/  @P2 SHF.R.U32.HI R3, RZ, 0x10, R5 ;  /* 0x00000010ff032819 */ /* 0x000fe20000011605 */
[----:B------:R-:W-:Y:S01]  /*1f00*/  VOTEU.ANY UP0, P2 ;  /* 0x0000000000ff7886 */ /* 0x000fe20001000100 */
[----:B------:R-:W-:Y:S02]  /*1f10*/  @P2 MOV R10, R4 ;  /* 0x00000004000a2202 */ /* 0x000fe40000000f00 */
[----:B------:R-:W-:Y:S02]  /*1f20*/  @P2 R2UR.BROADCAST UR8, R3 ;  /* 0x00000000030822ca */ /* 0x000fe400008e0000 */
[----:B------:R-:W-:-:S11]  /*1f30*/  @P2 LOP3.LUT R9, R5, 0xffff, RZ, 0xc0, !PT ;  /* 0x0000ffff05092812 */ /* 0x000fd600078ec0ff */
[----:B------:R-:W-:Y:S01]  /*1f40*/  @UP0 UMOV UR36, UR8 ;  /* 0x0000000800240c82 */ /* 0x000fe20008000000 */
[----:B-1----:R-:W-:Y:S05]  /*1f50*/  @!P0 BRA `(.L_x_33) ;  /* 0x0000000000b88947 */ /* 0x002fea0003800000 */
[----:B------:R-:W4:Y:S01]  /*1f60*/  LDC.64 R4, c[0x0][0xb18] ;  /* 0x0002c600ff047b82 */ /* 0x000f220000000a00 */
[----:B------:R-:W-:-:S07]  /*1f70*/  ISETP.NE.AND P3, PT, R40, 0x1, PT ;  /* 0x000000012800780c */ /* 0x000fce0003f65270 */
[----:B------:R-:W1:Y:S08]  /*1f80*/  LDC.64 R6, c[0x0][0xb10] ;  /* 0x0002c400ff067b82 */ /* 0x000e700000000a00 */
[----:B------:R-:W2:Y:S08]  /*1f90*/  LDC R14, c[0x0][0xb20] ;  /* 0x0002c800ff0e7b82 */ /* 0x000eb00000000800 */
[----:B------:R-:W3:Y:S01]  /*1fa0*/  LDC R15, c[0x0][0xb0c] ;  /* 0x0002c300ff0f7b82 */ /* 0x000ee20000000800 */
[----:B----4-:R-:W-:Y:S01]  /*1fb0*/  IMAD.HI.U32 R19, R0, R5, RZ ;  /* 0x0000000500137227 */ /* 0x010fe200078e00ff */
[----:B------:R-:W-:-:S03]  /*1fc0*/  ISETP.NE.AND P0, PT, R4, 0x1, PT ;  /* 0x000000010400780c */ /* 0x000fc60003f05270 */
[----:B------:R-:W-:-:S03]  /*1fd0*/  IMAD.HI.U32 R5, R9, R5, RZ ;  /* 0x0000000509057227 */ /* 0x000fc600078e00ff */
[----:B------:R-:W4:Y:S01]  /*1fe0*/  LDC.64 R2, c[0x0][0xb28] ;  /* 0x0002ca00ff027b82 */ /* 0x000f220000000a00 */
[----:B-1----:R-:W-:-:S04]  /*1ff0*/  IMAD.HI.U32 R20, R8, R6, RZ ;  /* 0x0000000608147227 */ /* 0x002fc800078e00ff */
[----:B------:R-:W-:Y:S01]  /*2000*/  IMAD.HI.U32 R21, R10, R6, RZ ;  /* 0x000000060a157227 */ /* 0x000fe200078e00ff */
[----:B------:R-:W-:Y:S02]  /*2010*/  SHF.R.U32.HI R20, RZ, R7, R20 ;  /* 0x00000007ff147219 */ /* 0x000fe40000011614 */
[-C--:B--2---:R-:W-:Y:S02]  /*2020*/  SHF.R.U32.HI R19, RZ, R14.reuse, R19 ;  /* 0x0000000eff137219 */ /* 0x084fe40000011613 */
[----:B------:R-:W-:Y:S02]  /*2030*/  SHF.R.U32.HI R5, RZ, R14, R5 ;  /* 0x0000000eff057219 */ /* 0x000fe40000011605 */
[----:B------:R-:W-:Y:S02]  /*2040*/  SEL R19, R0, R19, !P0 ;  /* 0x0000001300137207 */ /* 0x000fe40004000000 */
[----:B------:R-:W-:Y:S02]  /*2050*/  SHF.R.U32.HI R21, RZ, R7, R21 ;  /* 0x00000007ff157219 */ /* 0x000fe40000011615 */
[----:B---3--:R-:W-:-:S02]  /*2060*/  ISETP.NE.AND P1, PT, R15, 0x1, PT ;  /* 0x000000010f00780c */ /* 0x008fc40003f25270 */
[----:B------:R-:W-:Y:S02]  /*2070*/  SEL R5, R9, R5, !P0 ;  /* 0x0000000509057207 */ /* 0x000fe40004000000 */
[----:B------:R-:W-:Y:S02]  /*2080*/  SEL R20, R8, R20, !P1 ;  /* 0x0000001408147207 */ /* 0x000fe40004800000 */
[----:B------:R-:W-:Y:S01]  /*2090*/  SEL R21, R10, R21, !P1 ;  /* 0x000000150a157207 */ /* 0x000fe20004800000 */
[----:B----4-:R-:W-:-:S04]  /*20a0*/  IMAD.HI.U32 R18, R19, R2, RZ ;  /* 0x0000000213127227 */ /* 0x010fc800078e00ff */
        /* <DEDUP_REMOVED lines=10> */
[----:B------:R-:W-:-:S04]  /*2150*/  @!P0 IMAD.HI.U32 R7, R21, R2, RZ ;  /* 0x0000000215078227 */ /* 0x000fc800078e00ff */
[----:B------:R-:W-:Y:S01]  /*2160*/  IMAD.MOV R2, RZ, RZ, -R6 ;  /* 0x000000ffff027224 */ /* 0x000fe200078e0a06 */
[----:B------:R-:W-:Y:S02]  /*2170*/  @!P0 SHF.R.U32.HI R3, RZ, R3, R7 ;  /* 0x00000003ff038219 */ /* 0x000fe40000011607 */
[----:B------:R-:W-:Y:S01]  /*2180*/  IADD3 R7, PT, PT, -R5, RZ, RZ ;  /* 0x000000ff05077210 */ /* 0x000fe20007ffe1ff */
[----:B------:R-:W-:Y:S01]  /*2190*/  IMAD R2, R40, R2, R5 ;  /* 0x0000000228027224 */ /* 0x000fe200078e0205 */
        /* <DEDUP_REMOVED lines=10> */
.L_x_33:
[----:B------:R-:W1:Y:S02]  /*2240*/  LDCU UR8, c[0x0][0xb30] ;  /* 0x00016600ff0877ac */ /* 0x000e640008000800 */
[----:B-1----:R-:W-:-:S09]  /*2250*/  UISETP.NE.AND UP0, UPT, UR8, 0x1, UPT ;  /* 0x000000010800788c */ /* 0x002fd2000bf05270 */
[----:B------:R-:W-:Y:S05]  /*2260*/  BRA.U UP0, `(.L_x_34) ;  /* 0x0000000100407547 */ /* 0x000fea000b800000 */
[----:B------:R-:W1:Y:S08]  /*2270*/  LDC.64 R4, c[0x0][0xb10] ;  /* 0x0002c400ff047b82 */ /* 0x000e700000000a00 */
[----:B------:R-:W2:Y:S08]  /*2280*/  LDC.64 R2, c[0x0][0xb18] ;  /* 0x0002c600ff027b82 */ /* 0x000eb00000000a00 */
[----:B------:R-:W3:Y:S08]  /*2290*/  LDC R6, c[0x0][0xb20] ;  /* 0x0002c800ff067b82 */ /* 0x000ef00000000800 */
[----:B------:R-:W4:Y:S01]  /*22a0*/  LDC R7, c[0x0][0xb0c] ;  /* 0x0002c300ff077b82 */ /* 0x000f220000000800 */
[----:B-1----:R-:W-:-:S05]  /*22b0*/  IMAD.HI.U32 R4, R10, R4, RZ ;  /* 0x000000040a047227 */ /* 0x002fca00078e00ff */
[----:B------:R-:W-:Y:S01]  /*22c0*/  SHF.R.U32.HI R4, RZ, R5, R4 ;  /* 0x00000005ff047219 */ /* 0x000fe20000011604 */
[----:B--2---:R-:W-:Y:S01]  /*22d0*/  IMAD.HI.U32 R3, R9, R3, RZ ;  /* 0x0000000309037227 */ /* 0x004fe200078e00ff */
[----:B------:R-:W-:-:S04]  /*22e0*/  ISETP.NE.AND P0, PT, R2, 0x1, PT ;  /* 0x000000010200780c */ /* 0x000fc80003f05270 */
[----:B---3--:R-:W-:-:S04]  /*22f0*/  SHF.R.U32.HI R3, RZ, R6, R3 ;  /* 0x00000006ff037219 */ /* 0x008fc80000011603 */
[----:B------:R-:W-:Y:S02]  /*2300*/  SEL R3, R9, R3, !P0 ;  /* 0x0000000309037207 */ /* 0x000fe40004000000 */
[----:B----4-:R-:W-:-:S04]  /*2310*/  ISETP.NE.AND P1, PT, R7, 0x1, PT ;  /* 0x000000010700780c */ /* 0x010fc80003f25270 */
[----:B------:R-:W-:-:S05]  /*2320*/  SEL R4, R10, R4, !P1 ;  /* 0x000000040a047207 */ /* 0x000fca0004800000 */
[----:B------:R-:W-:Y:S02]  /*2330*/  IMAD.IADD R5, R3, 0x1, -R4 ;  /* 0x0000000103057824 */ /* 0x000fe400078e0a04 */
[----:B------:R-:W-:Y:S02]  /*2340*/  IMAD.IADD R3, R4, 0x1, -R3 ;  /* 0x0000000104037824 */ /* 0x000fe400078e0a03 */
[----:B------:R-:W-:Y:S02]  /*2350*/  IMAD R10, R5, R7, R10 ;  /* 0x00000007050a7224 */ /* 0x000fe400078e020a */
[----:B------:R-:W-:-:S07]  /*2360*/  IMAD R9, R3, R2, R9 ;  /* 0x0000000203097224 */ /* 0x000fce00078e0209 */
.L_x_34:
[----:B------:R-:W-:Y:S01]  /*2370*/  VIADD R16, R16, 0x1 ;  /* 0x0000000110107836 */ /* 0x000fe20000000000 */
[----:B------:R-:W-:Y:S01]  /*2380*/  PLOP3.LUT P1, PT, PT, PT, PT, 0x80, 0x8 ;  /* 0x000000000008781c */ /* 0x000fe20003f2f070 */
[----:B------:R-:W-:Y:S02]  /*2390*/  IMAD.IADD R15, R10, 0x1, R95 ;  /* 0x000000010a0f7824 */ /* 0x000fe400078e025f */
[----:B------:R-:W-:Y:S01]  /*23a0*/  IMAD.IADD R14, R9, 0x1, R94 ;  /* 0x00000001090e7824 */ /* 0x000fe200078e025e */
[----:B------:R-:W-:-:S04]  /*23b0*/  ISETP.NE.AND P0, PT, R16, 0x2, PT ;  /* 0x000000021000780c */ /* 0x000fc80003f05270 */
[----:B------:R-:W-:Y:S02]  /*23c0*/  SEL R2, RZ, 0x1, P0 ;  /* 0x00000001ff027807 */ /* 0x000fe40000000000 */
[----:B------:R-:W-:Y:S02]  /*23d0*/  SEL R16, R16, RZ, P0 ;  /* 0x000000ff10107207 */ /* 0x000fe40000000000 */
[----:B------:R-:W-:Y:S01]  /*23e0*/  LOP3.LUT R13, R13, R2, RZ, 0x3c, !PT ;  /* 0x000000020d0d7212 */ /* 0x000fe200078e3cff */
[----:B------:R-:W-:Y:S06]  /*23f0*/  @P2 BRA `(.L_x_35) ;  /* 0xfffffff000402947 */ /* 0x000fec000383ffff */
[----:B------:R-:W-:Y:S01]  /*2400*/  UIADD3 UR5, UPT, UPT, UR4, 0x10, URZ ;  /* 0x0000001004057890 */ /* 0x000fe2000fffe0ff */
[----:B------:R-:W-:-:S03]  /*2410*/  SHF.L.U32 R2, R17, 0x1f, RZ ;  /* 0x0000001f11027819 */ /* 0x000fc600000006ff */
[----:B------:R-:W-:-:S09]  /*2420*/  ULEA UR4, UR6, UR5, 0x3 ;  /* 0x0000000506047291 */ /* 0x000fd2000f8e18ff */
[----:B------:R-:W1:Y:S02]  /*2430*/  SYNCS.PHASECHK.TRANS64.TRYWAIT P0, [UR4], R2 ;  /* 0x00000002ff0075a7 */ /* 0x000e640008001104 */
[----:B-1----:R-:W-:Y:S05]  /*2440*/  @!P0 BRA `(.L_x_36) ;  /* 0x0000006c00b08947 */ /* 0x002fea0003800000 */
.L_x_128:
[----:B------:R-:W-:-:S04]  /*2450*/  UIADD3 UR6, UPT, UPT, UR6, 0x1, URZ ;  /* 0x0000000106067890 */ /* 0x000fc8000fffe0ff */
[----:B------:R-:W-:-:S04]  /*2460*/  UISETP.NE.AND UP0, UPT, UR6, 0x2, UPT ;  /* 0x000000020600788c */ /* 0x000fc8000bf05270 */
[----:B------:R-:W-:Y:S02]  /*2470*/  USEL UR4, URZ, 0x1, UP0 ;  /* 0x00000001ff047887 */ /* 0x000fe40008000000 */
[----:B------:R-:W-:-:S04]  /*2480*/  USEL UR6, UR6, URZ, UP0 ;  /* 0x000000ff06067287 */ /* 0x000fc80008000000 */
[----:B------:R-:W-:Y:S01]  /*2490*/  ULEA UR6, UR6, UR5, 0x3 ;  /* 0x0000000506067291 */ /* 0x000fe2000f8e18ff */
[----:B-1----:R-:W-:-:S04]  /*24a0*/  LOP3.LUT R2, R17, UR4, RZ, 0x3c, !PT ;  /* 0x0000000411027c12 */ /* 0x002fc8000f8e3cff */
[----:B------:R-:W-:Y:S01]  /*24b0*/  SHF.L.U32 R2, R2, 0x1f, RZ ;  /* 0x0000001f02027819 */ /* 0x000fe200000006ff */
[----:B----4-:R-:W-:-:S07]  /*24c0*/  IMAD.U32 R0, RZ, RZ, UR6 ;  /* 0x00000006ff007e24 */ /* 0x010fce000f8e00ff */
.L_x_37:
[----:B-1----:R1:W2:Y:S02]  /*24d0*/  SYNCS.PHASECHK.TRANS64.TRYWAIT P0, [R0+URZ], R2 ;  /* 0x00000002000075a7 */ /* 0x0022a400080011ff */
[----:B--2---:R-:W-:Y:S05]  /*24e0*/  @!P0 NANOSLEEP.SYNCS 0x989680 ;  /* 0x009896800000895d */ /* 0x004fea0003900000 */
[----:B------:R-:W2:Y:S02]  /*24f0*/  @!P0 SYNCS.PHASECHK.TRANS64 P0, [R0+URZ], R2 ;  /* 0x00000002000085a7 */ /* 0x000ea400080010ff */
[----:B--2---:R-:W-:Y:S05]  /*2500*/  @P0 EXIT ;  /* 0x000000000000094d */ /* 0x004fea0003800000 */
[----:B------:R-:W-:Y:S05]  /*2510*/  BRA `(.L_x_37) ;  /* 0xfffffffc00ec7947 */ /* 0x000fea000383ffff */
.L_x_17:
[----:B------:R-:W-:-:S04]  /*2520*/  UISETP.NE.AND UP1, UPT, UR37, URZ, UPT ;  /* 0x000000ff2500728c */ /* 0x000fc8000bf25270 */
[----:B------:R-:W-:-:S09]  /*2530*/  UISETP.NE.OR UP1, UPT, UR8, 0x1, UP1 ;  /* 0x000000010800788c */ /* 0x000fd20008f25670 */
[----:B------:R-:W-:Y:S05]  /*2540*/  BRA.U UP1, `(.L_x_38) ;  /* 0x0000000501487547 */ /* 0x000fea000b800000 */
[----:B------:R-:W-:Y:S01]  /*2550*/  ISETP.NE.AND P2, PT, R2, RZ, PT ;  /* 0x000000ff0200720c */ /* 0x000fe20003f45270 */
[----:B------:R-:W-:Y:S01]  /*2560*/  IMAD.MOV.U32 R12, RZ, RZ, 0x1 ;  /* 0x00000001ff0c7424 */ /* 0x000fe200078e00ff */
[----:B------:R-:W-:Y:S02]  /*2570*/  CS2R R10, SRZ ;  /* 0x00000000000a7805 */ /* 0x000fe4000001ff00 */
[----:B------:R-:W-:Y:S01]  /*2580*/  CS2R R8, SRZ ;  /* 0x0000000000087805 */ /* 0x000fe2000001ff00 */
[----:B------:R-:W-:Y:S01]  /*2590*/  UMOV UR4, 0x400 ;  /* 0x0000040000047882 */ /* 0x000fe20000000000 */
[----:B------:R-:W-:Y:S01]  /*25a0*/  UMOV UR6, URZ ;  /* 0x000000ff00067c82 */ /* 0x000fe20008000000 */
[----:B------:R-:W-:-:S12]  /*25b0*/  ULEA UR37, UR37, UR4, 0x18 ;  /* 0x0000000425257291 */ /* 0x000fd8000f8ec0ff */
.L_x_42:
[----:B------:R-:W-:Y:S02]  /*25c0*/  LEA R0, R8, UR37, 0x3 ;  /* 0x0000002508007c11 */ /* 0x000fe4000f8e18ff */
[----:B------:R-:W-:-:S03]  /*25d0*/  SHF.L.U32 R4, R9, 0x1f, RZ ;  /* 0x0000001f09047819 */ /* 0x000fc600000006ff */
[----:B------:R-:W-:Y:S01]  /*25e0*/  VIADD R5, R0, 0xe0 ;  /* 0x000000e000057836 */ /* 0x000fe20000000000 */
[----:B------:R-:W1:Y:S02]  /*25f0*/  SYNCS.PHASECHK.TRANS64.TRYWAIT P0, [R0+URZ+0xd0], R4 ;  /* 0x0000d004000075a7 */ /* 0x000e6400080011ff */
[----:B-1----:R-:W-:Y:S05]  /*2600*/  @!P0 BRA `(.L_x_39) ;  /* 0x0000006c00588947 */ /* 0x002fea0003800000 */
.L_x_129:
[----:B------:R-:W-:Y:S01]  /*2610*/  ULEA UR5, UR6, UR37, 0x3 ;  /* 0x0000002506057291 */ /* 0x000fe2000f8e18ff */
[----:B-1----:R-:W-:Y:S01]  /*2620*/  PRMT R0, RZ, 0x654, R5 ;  /* 0x00000654ff007816 */ /* 0x002fe20000000005 */
[----:B------:R-:W-:Y:S01]  /*2630*/  @!P2 IMAD.MOV.U32 R4, RZ, RZ, 0x10 ;  /* 0x00000010ff04a424 */ /* 0x000fe200078e00ff */
[----:B------:R-:W-:Y:S01]  /*2640*/  SHF.L.U32 R5, R12, 0x1f, RZ ;  /* 0x0000001f0c057819 */ /* 0x000fe200000006ff */
[----:B------:R-:W-:Y:S01]  /*2650*/  UIADD3 UR4, UPT, UPT, UR5, 0x70, URZ ;  /* 0x0000007005047890 */ /* 0x000fe2000fffe0ff */
[----:B------:R1:W-:Y:S05]  /*2660*/  SYNCS.ARRIVE.TRANS64.RED.A1T0 RZ, [R0+URZ], RZ ;  /* 0x000000ff00ff79a7 */ /* 0x0003ea00081004ff */
[----:B------:R-:W-:Y:S01]  /*2670*/  IMAD.U32 R6, RZ, RZ, UR4 ;  /* 0x00000004ff067e24 */ /* 0x000fe2000f8e00ff */
[----:B------:R-:W2:Y:S04]  /*2680*/  SYNCS.PHASECHK.TRANS64.TRYWAIT P0, [UR5+0x80], R5 ;  /* 0x00008005ff0075a7 */ /* 0x000ea80008001105 */
[----:B------:R-:W-:Y:S01]  /*2690*/  PRMT R6, R2, 0x654, R6 ;  /* 0x0000065402067816 */ /* 0x000fe20000000006 */
[----:B-12---:R-:W-:Y:S06]  /*26a0*/  @!P0 BRA `(.L_x_40) ;  /* 0x0000006c00448947 */ /* 0x006fec0003800000 */
.L_x_131:
[----:B------:R-:W-:Y:S01]  /*26b0*/  ULEA UR4, UR6, UR37, 0x4 ;  /* 0x0000002506047291 */ /* 0x000fe2000f8e20ff */
[----:B------:R-:W-:Y:S01]  /*26c0*/  SEL R3, R6, R3, !P2 ;  /* 0x0000000306037207 */ /* 0x000fe20005000000 */
[----:B------:R-:W-:Y:S01]  /*26d0*/  UIADD3 UR5, UPT, UPT, UR5, 0x70, URZ ;  /* 0x0000007005057890 */ /* 0x000fe2000fffe0ff */
[----:B-1----:R-:W-:Y:S01]  /*26e0*/  LEA R0, R11, UR37, 0x3 ;  /* 0x000000250b007c11 */ /* 0x002fe2000f8e18ff */
[----:B------:R-:W-:Y:S01]  /*26f0*/  UIADD3 UR4, UPT, UPT, UR4, 0x100, URZ ;  /* 0x0000010004047890 */ /* 0x000fe2000fffe0ff */
[----:B------:R1:W-:Y:S01]  /*2700*/  @!P2 SYNCS.ARRIVE.TRANS64.RED RZ, [R3+URZ], R4 ;  /* 0x0000000403ffa9a7 */ /* 0x0003e200080004ff */
[----:B------:R-:W-:Y:S01]  /*2710*/  UIADD3 UR6, UPT, UPT, UR6, 0x1, URZ ;  /* 0x0000000106067890 */ /* 0x000fe2000fffe0ff */
[----:B------:R-:W-:-:S03]  /*2720*/  VIADD R8, R8, 0x1 ;  /* 0x0000000108087836 */ /* 0x000fc60000000000 */
[----:B------:R-:W-:Y:S02]  /*2730*/  UISETP.NE.AND UP0, UPT, UR6, 0x2, UPT ;  /* 0x000000020600788c */ /* 0x000fe4000bf05270 */
[----:B------:R-:W-:Y:S01]  /*2740*/  ISETP.NE.AND P0, PT, R8, 0x2, PT ;  /* 0x000000020800780c */ /* 0x000fe20003f05270 */
[----:B------:R-:W-:Y:S06]  /*2750*/  UGETNEXTWORKID.BROADCAST [UR4], [UR5] ;  /* 0x00000000040073ca */ /* 0x000fec0008000100 */
[----:B------:R-:W-:Y:S02]  /*2760*/  USEL UR4, URZ, 0x1, UP0 ;  /* 0x00000001ff047887 */ /* 0x000fe40008000000 */
[----:B------:R-:W-:-:S04]  /*2770*/  USEL UR6, UR6, URZ, UP0 ;  /* 0x000000ff06067287 */ /* 0x000fc80008000000 */
[----:B------:R-:W-:Y:S02]  /*2780*/  LOP3.LUT R12, R12, UR4, RZ, 0x3c, !PT ;  /* 0x000000040c0c7c12 */ /* 0x000fe4000f8e3cff */
[----:B-1----:R-:W-:-:S04]  /*2790*/  SHF.L.U32 R4, R10, 0x1f, RZ ;  /* 0x0000001f0a047819 */ /* 0x002fc800000006ff */
[----:B------:R-:W1:Y:S02]  /*27a0*/  SYNCS.PHASECHK.TRANS64.TRYWAIT P1, [R0+URZ+0x70], R4 ;  /* 0x00007004000075a7 */ /* 0x000e6400080211ff */
[----:B-1----:R-:W-:Y:S05]  /*27b0*/  @!P1 BRA `(.L_x_41) ;  /* 0x0000006c00189947 */ /* 0x002fea0003800000 */
.L_x_132:
[C---:B-1----:R-:W-:Y:S01]  /*27c0*/  LEA R4, R11.reuse, UR37, 0x4 ;  /* 0x000000250b047c11 */ /* 0x042fe2000f8e20ff */
[----:B------:R-:W-:Y:S01]  /*27d0*/  VIADD R0, R0, 0x80 ;  /* 0x0000008000007836 */ /* 0x000fe20000000000 */
[----:B------:R-:W-:Y:S01]  /*27e0*/  SEL R8, R8, RZ, P0 ;  /* 0x000000ff08087207 */ /* 0x000fe20000000000 */
[----:B------:R-:W-:-:S03]  /*27f0*/  VIADD R11, R11, 0x1 ;  /* 0x000000010b0b7836 */ /* 0x000fc60000000000 */
[----:B------:R-:W1:Y:S01]  /*2800*/  LDS.128 R4, [R4+0x100] ;  /* 0x0001000004047984 */ /* 0x000e620000000c00 */
[----:B------:R-:W-:Y:S02]  /*2810*/  PRMT R0, RZ, 0x654, R0 ;  /* 0x00000654ff007816 */ /* 0x000fe40000000000 */
[C---:B------:R-:W-:Y:S01]  /*2820*/  ISETP.NE.AND P1, PT, R11.reuse, 0x2, PT ;  /* 0x000000020b00780c */ /* 0x040fe20003f25270 */
[----:B------:R-:W-:Y:S01]  /*2830*/  @!PT LDS RZ, [RZ] ;  /* 0x00000000fffff984 */ /* 0x000fe20000000800 */
[----:B------:R-:W-:Y:S01]  /*2840*/  @!PT LDS RZ, [RZ] ;  /* 0x00000000fffff984 */ /* 0x000fe20000000800 */
[----:B------:R-:W-:Y:S01]  /*2850*/  @!PT LDS RZ, [RZ] ;  /* 0x00000000fffff984 */ /* 0x000fe20000000800 */
[----:B------:R-:W-:Y:S01]  /*2860*/  @!PT LDS RZ, [RZ] ;  /* 0x00000000fffff984 */ /* 0x000fe20000000800 */
[----:B------:R2:W-:Y:S06]  /*2870*/  MEMBAR.ALL.CTA ;  /* 0x0000000000007992 */ /* 0x0005ec0000008000 */
[----:B--2---:R-:W2:Y:S01]  /*2880*/  FENCE.VIEW.ASYNC.S ;  /* 0x00000000000073c6 */ /* 0x004ea20000000000 */
[----:B------:R-:W-:Y:S01]  /*2890*/  SEL R11, R11, RZ, P1 ;  /* 0x000000ff0b0b7207 */ /* 0x000fe20000800000 */
[----:B--2---:R2:W-:Y:S01]  /*28a0*/  SYNCS.ARRIVE.TRANS64.RED.A1T0 RZ, [R0+URZ], RZ ;  /* 0x000000ff00ff79a7 */ /* 0x0045e200081004ff */
[----:B-1----:R-:W-:-:S02]  /*28b0*/  LOP3.LUT P3, RZ, R6, 0x1, RZ, 0xc0, !PT ;  /* 0x0000000106ff7812 */ /* 0x002fc4000786c0ff */
[----:B------:R-:W-:-:S04]  /*28c0*/  SEL R4, RZ, 0x1, P1 ;  /* 0x00000001ff047807 */ /* 0x000fc80000800000 */
[----:B------:R-:W-:Y:S02]  /*28d0*/  LOP3.LUT R10, R10, R4, RZ, 0x3c, !PT ;  /* 0x000000040a0a7212 */ /* 0x000fe400078e3cff */
[----:B--2---:R-:W-:-:S04]  /*28e0*/  SEL R0, RZ, 0x1, P0 ;  /* 0x00000001ff007807 */ /* 0x004fc80000000000 */
[----:B------:R-:W-:Y:S01]  /*28f0*/  LOP3.LUT R9, R9, R0, RZ, 0x3c, !PT ;  /* 0x0000000009097212 */ /* 0x000fe200078e3cff */
[----:B------:R-:W-:Y:S06]  /*2900*/  @P3 BRA `(.L_x_42) ;  /* 0xfffffffc002c3947 */ /* 0x000fec000383ffff */
[----:B------:R-:W-:Y:S01]  /*2910*/  ULEA UR5, UR6, UR37, 0x3 ;  /* 0x0000002506057291 */ /* 0x000fe2000f8e18ff */
[----:B------:R-:W-:-:S08]  /*2920*/  SHF.L.U32 R2, R12, 0x1f, RZ ;  /* 0x0000001f0c027819 */ /* 0x000fd000000006ff */
[----:B------:R-:W1:Y:S02]  /*2930*/  SYNCS.PHASECHK.TRANS64 P0, [UR5+0x80], R2 ;  /* 0x00008002ff0075a7 */ /* 0x000e640008001005 */
[----:B-1----:R-:W-:Y:S05]  /*2940*/  @P0 BRA `(.L_x_43) ;  /* 0x0000000000080947 */ /* 0x002fea0003800000 */
[----:B------:R-:W1:Y:S02]  /*2950*/  SYNCS.PHASECHK.TRANS64.TRYWAIT P0, [UR5+0x80], R2 ;  /* 0x00008002ff0075a7 */ /* 0x000e640008001105 */
[----:B-1----:R-:W-:Y:S05]  /*2960*/  @!P0 BRA `(.L_x_44) ;  /* 0x0000006800c08947 */ /* 0x002fea0003800000 */
.L_x_43:
[----:B------:R-:W-:-:S04]  /*2970*/  UIADD3 UR4, UPT, UPT, UR6, 0x1, URZ ;  /* 0x0000000106047890 */ /* 0x000fc8000fffe0ff */
[----:B------:R-:W-:-:S04]  /*2980*/  UISETP.NE.AND UP0, UPT, UR4, 0x2, UPT ;  /* 0x000000020400788c */ /* 0x000fc8000bf05270 */
[----:B------:R-:W-:Y:S02]  /*2990*/  USEL UR7, URZ, 0x1, UP0 ;  /* 0x00000001ff077887 */ /* 0x000fe40008000000 */
[----:B------:R-:W-:-:S04]  /*29a0*/  USEL UR4, UR4, URZ, UP0 ;  /* 0x000000ff04047287 */ /* 0x000fc80008000000 */
[----:B------:R-:W-:Y:S01]  /*29b0*/  ULEA UR4, UR4, UR37, 0x3 ;  /* 0x0000002504047291 */ /* 0x000fe2000f8e18ff */
[----:B-1----:R-:W-:-:S04]  /*29c0*/  LOP3.LUT R2, R12, UR7, RZ, 0x3c, !PT ;  /* 0x000000070c027c12 */ /* 0x002fc8000f8e3cff */
[----:B------:R-:W-:-:S04]  /*29d0*/  SHF.L.U32 R0, R2, 0x1f, RZ ;  /* 0x0000001f02007819 */ /* 0x000fc800000006ff */
[----:B------:R-:W1:Y:S02]  /*29e0*/  SYNCS.PHASECHK.TRANS64 P0, [UR4+0x80], R0 ;  /* 0x00008000ff0075a7 */ /* 0x000e640008001004 */
[----:B-1----:R-:W-:Y:S05]  /*29f0*/  @P0 EXIT ;  /* 0x000000000000094d */ /* 0x002fea0003800000 */
[----:B------:R-:W-:Y:S02]  /*2a00*/  SHF.L.U32 R2, R2, 0x1f, RZ ;  /* 0x0000001f02027819 */ /* 0x000fe400000006ff */
[----:B------:R-:W-:-:S07]  /*2a10*/  MOV R0, UR4 ;  /* 0x0000000400007c02 */ /* 0x000fce0008000f00 */
.L_x_45:
[----:B-1----:R1:W2:Y:S02]  /*2a20*/  SYNCS.PHASECHK.TRANS64.TRYWAIT P0, [R0+URZ+0x80], R2 ;  /* 0x00008002000075a7 */ /* 0x0022a400080011ff */
[----:B--2---:R-:W-:Y:S05]  /*2a30*/  @!P0 NANOSLEEP.SYNCS 0x989680 ;  /* 0x009896800000895d */ /* 0x004fea0003900000 */
[----:B------:R-:W2:Y:S02]  /*2a40*/  @!P0 SYNCS.PHASECHK.TRANS64 P0, [R0+URZ+0x80], R2 ;  /* 0x00008002000085a7 */ /* 0x000ea400080010ff */
[----:B--2---:R-:W-:Y:S05]  /*2a50*/  @P0 EXIT ;  /* 0x000000000000094d */ /* 0x004fea0003800000 */
[----:B------:R-:W-:Y:S05]  /*2a60*/  BRA `(.L_x_45) ;  /* 0xfffffffc00ec7947 */ /* 0x000fea000383ffff */
.L_x_38:
[----:B------:R-:W-:-:S09]  /*2a70*/  UISETP.NE.AND UP1, UPT, UR8, URZ, UPT ;  /* 0x000000ff0800728c */ /* 0x000fd2000bf25270 */
[----:B------:R-:W-:Y:S05]  /*2a80*/  BRA.U UP1, `(.L_x_46) ;  /* 0x00000011013c7547 */ /* 0x000fea000b800000 */
[----:B------:R-:W-:Y:S01]  /*2a90*/  UMOV UR4, 0x40 ;  /* 0x0000004000047882 */ /* 0x000fe20000000000 */
[----:B------:R-:W-:Y:S01]  /*2aa0*/  NOP ;  /* 0x0000000000007918 */ /* 0x000fe20000000000 */
[----:B------:R-:W-:Y:S01]  /*2ab0*/  ULEA UR4, UR37, UR4, 0x18 ;  /* 0x0000000425047291 */ /* 0x000fe2000f8ec0ff */
[----:B------:R-:W-:Y:S02]  /*2ac0*/  UMOV UR5, 0x400 ;  /* 0x0000040000057882 */ /* 0x000fe40000000000 */
[----:B------:R-:W-:-:S06]  /*2ad0*/  ULEA UR37, UR37, UR5, 0x18 ;  /* 0x0000000525257291 */ /* 0x000fcc000f8ec0ff */
[----:B------:R-:W1:Y:S02]  /*2ae0*/  LDS.U8 R0, [UR4+0x1c] ;  /* 0x00001c04ff007984 */ /* 0x000e640008000000 */
[----:B-1----:R-:W-:-:S13]  /*2af0*/  ISETP.NE.AND P0, PT, R0, RZ, PT ;  /* 0x000000ff0000720c */ /* 0x002fda0003f05270 */
[----:B------:R-:W-:Y:S05]  /*2b00*/  @P0 BRA `(.L_x_47) ;  /* 0x0000000000580947 */ /* 0x000fea0003800000 */
[----:B------:R-:W-:-:S13]  /*2b10*/  ELECT P0, URZ, PT ;  /* 0x0000000000ff782f */ /* 0x000fda0003800000 */
[----:B------:R-:W-:Y:S05]  /*2b20*/  @!P0 BRA `(.L_x_48) ;  /* 0x0000000000608947 */ /* 0x000fea0003800000 */
[----:B------:R-:W-:Y:S01]  /*2b30*/  UMOV UR5, 0x10 ;  /* 0x0000001000057882 */ /* 0x000fe20000000000 */
[----:B------:R-:W-:Y:S01]  /*2b40*/  HFMA2 R0, -RZ, RZ, 0, 5.9604644775390625e-08 ;  /* 0x00000001ff007431 */ /* 0x000fe200000001ff */
[----:B------:R-:W-:-:S03]  /*2b50*/  MOV R2, 0xffff ;  /* 0x0000ffff00027802 */ /* 0x000fc60000000f00 */
[----:B------:R-:W-:Y:S04]  /*2b60*/  DEPBAR.LE SB1, 0x36 ;  /* 0x00009d800000791a */ /* 0x000fe80000000000 */
[----:B------:R-:W1:Y:S02]  /*2b70*/  UTCATOMSWS.FIND_AND_SET.ALIGN UP0, UR5, UR5 ;  /* 0x00000005000575e3 */ /* 0x000e640008000800 */
[----:B-1----:R-:W-:Y:S01]  /*2b80*/  MOV R3, UR5 ;  /* 0x0000000500037c02 */ /* 0x002fe20008000f00 */
[----:B------:R-:W-:Y:S06]  /*2b90*/  BRA.U UP0, `(.L_x_49) ;  /* 0x0000000100187547 */ /* 0x000fec000b800000 */
.L_x_50:
[----:B------:R-:W-:Y:S05]  /*2ba0*/  NANOSLEEP 0x64 ;  /* 0x000000640000795d */ /* 0x000fea0003800000 */
[----:B------:R-:W-:-:S05]  /*2bb0*/  UMOV UR5, 0x10 ;  /* 0x0000001000057882 */ /* 0x000fca0000000000 */
[----:B------:R-:W-:Y:S04]  /*2bc0*/  DEPBAR.LE SB1, 0x36 ;  /* 0x00009d800000791a */ /* 0x000fe80000000000 */
[----:B------:R-:W1:Y:S02]  /*2bd0*/  UTCATOMSWS.FIND_AND_SET.ALIGN UP0, UR5, UR5 ;  /* 0x00000005000575e3 */ /* 0x000e640008000800 */
[----:B-1----:R-:W-:Y:S01]  /*2be0*/  MOV R3, UR5 ;  /* 0x0000000500037c02 */ /* 0x002fe20008000f00 */
[----:B------:R-:W-:Y:S05]  /*2bf0*/  BRA.U !UP0, `(.L_x_50) ;  /* 0xfffffffd08e87547 */ /* 0x000fea000b83ffff */
.L_x_49:
[-C--:B------:R-:W-:Y:S02]  /*2c00*/  SHF.L.U32 R2, R2, R3.reuse, RZ ;  /* 0x0000000302027219 */ /* 0x080fe400000006ff */
[----:B------:R-:W-:Y:S01]  /*2c10*/  SHF.L.U32 R0, R0, R3, RZ ;  /* 0x0000000300007219 */ /* 0x000fe200000006ff */
[----:B------:R-:W-:Y:S02]  /*2c20*/  IMAD.SHL.U32 R3, R3, 0x20, RZ ;  /* 0x0000002003037824 */ /* 0x000fe400078e00ff */
[----:B------:R1:W-:Y:S04]  /*2c30*/  ATOMS.OR RZ, [UR4+0x14], R2 ;  /* 0x00001402ffff798c */ /* 0x0003e8000b000004 */
[----:B------:R1:W-:Y:S04]  /*2c40*/  ATOMS.OR RZ, [UR4+0x18], R0 ;  /* 0x00001800ffff798c */ /* 0x0003e8000b000004 */
[----:B------:R1:W-:Y:S01]  /*2c50*/  STS [UR37+0x120], R3 ;  /* 0x00012003ff007988 */ /* 0x0003e20008000825 */
[----:B------:R-:W-:Y:S05]  /*2c60*/  BRA `(.L_x_48) ;  /* 0x0000000000107947 */ /* 0x000fea0003800000 */
.L_x_47:
[----:B------:R-:W-:Y:S02]  /*2c70*/  MOV R0, 0xffffffff ;  /* 0xffffffff00007802 */ /* 0x000fe40000000f00 */
[----:B------:R-:W-:-:S03]  /*2c80*/  MOV R2, 0x2cb0 ;  /* 0x00002cb000027802 */ /* 0x000fc60000000f00 */
[----:B------:R1:W-:Y:S04]  /*2c90*/  STS [UR37+0x120], R0 ;  /* 0x00012000ff007988 */ /* 0x0003e80008000825 */
[----:B-1-3-5:R-:W-:Y:S05]  /*2ca0*/  CALL.REL.NOINC `($__internal_1_$__cuda_sm10x_tcgen05_guardrail_trap_phase_invalid_during_alloc) ;  /* 0x0000007000047944 */ /* 0x02afea0003c00000 */
.L_x_48:
[----:B------:R-:W-:Y:S05]  /*2cb0*/  WARPSYNC.ALL ;  /* 0x0000000000007948 */ /* 0x000fea0003800000 */
[----:B------:R-:W2:Y:S01]  /*2cc0*/  S2UR UR5, SR_CgaCtaId ;  /* 0x00000000000579c3 */ /* 0x000ea20000008800 */
[----:B------:R-:W-:Y:S01]  /*2cd0*/  UMOV UR4, 0x400 ;  /* 0x0000040000047882 */ /* 0x000fe20000000000 */
[----:B------:R-:W-:-:S06]  /*2ce0*/  NOP ;  /* 0x0000000000007918 */ /* 0x000fcc0000000000 */
[----:B------:R-:W-:Y:S06]  /*2cf0*/  BAR.ARV 0x6, 0xa0 ;  /* 0x0182800000007b1d */ /* 0x000fec0000002000 */
[----:B------:R-:W4:Y:S01]  /*2d00*/  LDCU UR7, c[0x0][0x38c] ;  /* 0x00007180ff0777ac */ /* 0x000f220008000800 */
[----:B------:R-:W-:Y:S01]  /*2d10*/  IMAD.MOV.U32 R11, RZ, RZ, 0x1 ;  /* 0x00000001ff0b7424 */ /* 0x000fe200078e00ff */
[----:B------:R-:W-:Y:S01]  /*2d20*/  CS2R R8, SRZ ;  /* 0x0000000000087805 */ /* 0x000fe2000001ff00 */
[----:B------:R-:W-:Y:S01]  /*2d30*/  IMAD.MOV.U32 R10, RZ, RZ, RZ ;  /* 0x000000ffff0a7224 */ /* 0x000fe200078e00ff */
[----:B------:R-:W3:Y:S01]  /*2d40*/  LDCU UR6, c[0x0][0x38c] ;  /* 0x00007180ff0677ac */ /* 0x000ee20008000800 */
[----:B------:R-:W-:Y:S01]  /*2d50*/  UMOV UR15, URZ ;  /* 0x000000ff000f7c82 */ /* 0x000fe20008000000 */
[----:B------:R-:W-:Y:S01]  /*2d60*/  UMOV UR14, URZ ;  /* 0x000000ff000e7c82 */ /* 0x000fe20008000000 */
[----:B--2---:R-:W-:Y:S01]  /*2d70*/  ULEA UR5, UR5, UR4, 0x18 ;  /* 0x0000000405057291 */ /* 0x004fe2000f8ec0ff */
[----:B------:R-:W-:Y:S01]  /*2d80*/  UMOV UR32, 0x0 ;  /* 0x0000000000207882 */ /* 0x000fe20000000000 */
[----:B------:R-:W-:-:S02]  /*2d90*/  UMOV UR33, 0x4400010 ;  /* 0x0440001000217882 */ /* 0x000fc40000000000 */
[----:B------:R-:W-:Y:S02]  /*2da0*/  UIADD3 UR9, UPT, UPT, UR5, 0x6400, URZ ;  /* 0x0000640005097890 */ /* 0x000fe4000fffe0ff */
[----:B------:R-:W-:Y:S02]  /*2db0*/  UIADD3 UR10, UPT, UPT, UR5, 0xe400, URZ ;  /* 0x0000e400050a7890 */ /* 0x000fe4000fffe0ff */
[----:B----4-:R-:W-:Y:S01]  /*2dc0*/  UIADD3 UR7, UPT, UPT, UR7, 0xff, URZ ;  /* 0x000000ff07077890 */ /* 0x010fe2000fffe0ff */
[----:B-1----:R-:W1:Y:S01]  /*2dd0*/  LDS R0, [UR5+0x120] ;  /* 0x00012005ff007984 */ /* 0x002e620008000800 */
[----:B------:R-:W-:Y:S02]  /*2de0*/  USHF.R.U32.HI UR9, URZ, 0x4, UR9 ;  /* 0x00000004ff097899 */ /* 0x000fe40008011609 */
[----:B------:R-:W-:Y:S02]  /*2df0*/  USHF.R.S32.HI UR4, URZ, 0x1f, UR7 ;  /* 0x0000001fff047899 */ /* 0x000fe40008011407 */
[----:B------:R-:W-:-:S02]  /*2e00*/  USHF.R.U32.HI UR10, URZ, 0x4, UR10 ;  /* 0x00000004ff0a7899 */ /* 0x000fc4000801160a */
[----:B------:R-:W-:Y:S02]  /*2e10*/  ULEA.HI UR4, UR4, UR7, URZ, 0x8 ;  /* 0x0000000704047291 */ /* 0x000fe4000f8f40ff */
[----:B------:R-:W-:Y:S02]  /*2e20*/  ULOP3.LUT UR9, UR9, 0x3fff, URZ, 0xc0, !UPT ;  /* 0x00003fff09097892 */ /* 0x000fe4000f8ec0ff */
[----:B------:R-:W-:Y:S02]  /*2e30*/  USHF.R.S32.HI UR4, URZ, 0x8, UR4 ;  /* 0x00000008ff047899 */ /* 0x000fe40008011404 */
[----:B------:R-:W-:Y:S02]  /*2e40*/  ULOP3.LUT UR10, UR10, 0x3fff, URZ, 0xc0, !UPT ;  /* 0x00003fff0a0a7892 */ /* 0x000fe4000f8ec0ff */
[----:B------:R-:W-:Y:S01]  /*2e50*/  UISETP.LT.AND UP0, UPT, UR4, 0x1, UPT ;  /* 0x000000010400788c */ /* 0x000fe2000bf01270 */
[----:B------:R-:W-:Y:S01]  /*2e60*/  UMOV UR30, 0x0 ;  /* 0x00000000001e7882 */ /* 0x000fe20000000000 */
[----:B------:R-:W-:-:S02]  /*2e70*/  UMOV UR31, 0x4400010 ;  /* 0x04400010001f7882 */ /* 0x000fc40000000000 */
[----:B------:R-:W-:Y:S01]  /*2e80*/  USEL UR8, UR4, 0x1, !UP0 ;  /* 0x0000000104087887 */ /* 0x000fe2000c000000 */
[----:B------:R-:W-:Y:S01]  /*2e90*/  UMOV UR28, 0x0 ;  /* 0x00000000001c7882 */ /* 0x000fe20000000000 */
[----:B------:R-:W-:Y:S01]  /*2ea0*/  UMOV UR29, 0x4400010 ;  /* 0x04400010001d7882 */ /* 0x000fe20000000000 */
[----:B------:R-:W-:Y:S01]  /*2eb0*/  UMOV UR26, 0x0 ;  /* 0x00000000001a7882 */ /* 0x000fe20000000000 */
[----:B------:R-:W-:Y:S01]  /*2ec0*/  UMOV UR27, 0x4400010 ;  /* 0x04400010001b7882 */ /* 0x000fe20000000000 */
[----:B------:R-:W-:Y:S01]  /*2ed0*/  UMOV UR24, 0x0 ;  /* 0x0000000000187882 */ /* 0x000fe20000000000 */
[----:B------:R-:W-:Y:S01]  /*2ee0*/  UMOV UR25, 0x4400010 ;  /* 0x0440001000197882 */ /* 0x000fe20000000000 */
[----:B------:R-:W-:Y:S01]  /*2ef0*/  UMOV UR22, 0x0 ;  /* 0x0000000000167882 */ /* 0x000fe20000000000 */
[----:B------:R-:W-:Y:S01]  /*2f00*/  UMOV UR23, 0x4400010 ;  /* 0x0440001000177882 */ /* 0x000fe20000000000 */
[----:B------:R-:W-:Y:S02]  /*2f10*/  ULOP3.LUT UR9, UR9, 0x10000, URZ, 0xfc, !UPT ;  /* 0x0001000009097892 */ /* 0x000fe4000f8efcff */
[----:B------:R-:W-:-:S02]  /*2f20*/  ULOP3.LUT UR10, UR10, 0x10000, URZ, 0xfc, !UPT ;  /* 0x000100000a0a7892 */ /* 0x000fc4000f8efcff */
[----:B------:R-:W-:Y:S02]  /*2f30*/  UIADD3 UR8, UPT, UPT, -UR8, URZ, URZ ;  /* 0x000000ff08087290 */ /* 0x000fe4000fffe1ff */
[----:B---3--:R-:W-:Y:S01]  /*2f40*/  UISETP.GE.AND UP3, UPT, UR6, 0x1, UPT ;  /* 0x000000010600788c */ /* 0x008fe2000bf66270 */
[----:B------:R-:W-:Y:S01]  /*2f50*/  UMOV UR20, 0x0 ;  /* 0x0000000000147882 */ /* 0x000fe20000000000 */
[----:B------:R-:W-:Y:S01]  /*2f60*/  UMOV UR21, 0x4400010 ;  /* 0x0440001000157882 */ /* 0x000fe20000000000 */
[----:B------:R-:W-:Y:S01]  /*2f70*/  UMOV UR18, 0x0 ;  /* 0x0000000000127882 */ /* 0x000fe20000000000 */
[----:B-1----:R-:W-:Y:S01]  /*2f80*/  R2UR UR16, R0 ;  /* 0x00000000001072ca */ /* 0x002fe200000e0000 */
[----:B------:R-:W-:-:S14]  /*2f90*/  UMOV UR19, 0x4400010 ;  /* 0x0440001000137882 */ /* 0x000fdc0000000000 */
.L_x_57:
[----:B------:R-:W-:Y:S02]  /*2fa0*/  LEA R0, R10, UR5, 0x3 ;  /* 0x000000050a007c11 */ /* 0x000fe4000f8e18ff */
[----:B------:R-:W-:Y:S02]  /*2fb0*/  SHF.L.U32 R2, R9, 0x1f, RZ ;  /* 0x0000001f09027819 */ /* 0x000fe400000006ff */
[----:B------:R-:W-:Y:S01]  /*2fc0*/  PLOP3.LUT P0, PT, PT, PT, UP3, 0x80, 0x8 ;  /* 0x000000000008781c */ /* 0x000fe20003f0f038 */
[----:B------:R-:W-:Y:S01]  /*2fd0*/  VIADD R3, R0, 0x80 ;  /* 0x0000008000037836 */ /* 0x000fe20000000000 */
[----:B-1----:R-:W1:Y:S02]  /*2fe0*/  SYNCS.PHASECHK.TRANS64.TRYWAIT P1, [R0+URZ+0x70], R2 ;  /* 0x00007002000075a7 */ /* 0x002e6400080211ff */
[----:B-1-3--:R-:W-:Y:S09]  /*2ff0*/  @!P1 BRA `(.L_x_51) ;  /* 0x0000006400349947 */ /* 0x00aff20003800000 */
.L_x_134:
[----:B------:R-:W-:Y:S01]  /*3000*/  LEA R4, R10, UR5, 0x4 ;  /* 0x000000050a047c11 */ /* 0x000fe2000f8e20ff */
[----:B------:R-:W-:Y:S01]  /*3010*/  @UP3 ULEA UR7, UR14, UR5, 0x3 ;  /* 0x000000050e073291 */ /* 0x000fe2000f8e18ff */
[----:B------:R-:W-:Y:S01]  /*3020*/  PLOP3.LUT P2, PT, PT, PT, PT, 0x80, 0x8 ;  /* 0x000000000008781c */ /* 0x000fe20003f4f070 */
[----:B------:R-:W-:Y:S01]  /*3030*/  ULEA UR6, UR15, UR5, 0x3 ;  /* 0x000000050f067291 */ /* 0x000fe2000f8e18ff */
[----:B------:R-:W-:Y:S01]  /*3040*/  PRMT R3, RZ, 0x654, R3 ;  /* 0x00000654ff037816 */ /* 0x000fe20000000003 */
[----:B------:R-:W-:Y:S01]  /*3050*/  ULEA.HI UR11, UR15, UR15, URZ, 0x1 ;  /* 0x0000000f0f0b7291 */ /* 0x000fe2000f8f08ff */
[----:B------:R-:W2:Y:S01]  /*3060*/  LDS.128 R4, [R4+0x100] ;  /* 0x0001000004047984 */ /* 0x000ea20000000c00 */
[----:B-1----:R-:W-:Y:S02]  /*3070*/  @P0 SHF.L.U32 R2, R8, 0x1f, RZ ;  /* 0x0000001f08020819 */ /* 0x002fe400000006ff */
[----:B------:R-:W-:Y:S01]  /*3080*/  SHF.L.U32 R0, R11, 0x1f, RZ ;  /* 0x0000001f0b007819 */ /* 0x000fe200000006ff */
[----:B------:R-:W-:Y:S01]  /*3090*/  @!PT LDS RZ, [RZ] ;  /* 0x00000000fffff984 */ /* 0x000fe20000000800 */
[----:B------:R-:W-:Y:S01]  /*30a0*/  @!PT LDS RZ, [RZ] ;  /* 0x00000000fffff984 */ /* 0x000fe20000000800 */
[----:B------:R-:W-:Y:S01]  /*30b0*/  @!PT LDS RZ, [RZ] ;  /* 0x00000000fffff984 */ /* 0x000fe20000000800 */
[----:B------:R-:W-:Y:S01]  /*30c0*/  @!PT LDS RZ, [RZ] ;  /* 0x00000000fffff984 */ /* 0x000fe20000000800 */
[----:B------:R1:W-:Y:S06]  /*30d0*/  MEMBAR.ALL.CTA ;  /* 0x0000000000007992 */ /* 0x0003ec0000008000 */
[----:B-1----:R-:W1:Y:S02]  /*30e0*/  FENCE.VIEW.ASYNC.S ;  /* 0x00000000000073c6 */ /* 0x002e640000000000 */
[----:B-1----:R1:W-:Y:S01]  /*30f0*/  SYNCS.ARRIVE.TRANS64.RED.A1T0 RZ, [R3+URZ], RZ ;  /* 0x000000ff03ff79a7 */ /* 0x0023e200081004ff */
[----:B------:R1:W3:Y:S01]  /*3100*/  @P0 SYNCS.PHASECHK.TRANS64.TRYWAIT P2, [UR7], R2 ;  /* 0x00000002ff0005a7 */ /* 0x0002e20008041107 */
[----:B------:R-:W-:-:S02]  /*3110*/  USHF.L.U32 UR7, UR11, 0x7, URZ ;  /* 0x000000070b077899 */ /* 0x000fc400080006ff */
[----:B------:R-:W-:Y:S01]  /*3120*/  ULOP3.LUT UR11, UR11, 0xffe, URZ, 0xc0, !UPT ;  /* 0x00000ffe0b0b7892 */ /* 0x000fe2000f8ec0ff */
[----:B--2---:R-:W-:Y:S01]  /*3130*/  LOP3.LUT P1, RZ, R6, 0x1, RZ, 0xc0, !PT ;  /* 0x0000000106ff7812 */ /* 0x004fe2000782c0ff */
[----:B------:R-:W-:Y:S02]  /*3140*/  ULOP3.LUT UR7, UR7, 0xffffff00, URZ, 0xc0, !UPT ;  /* 0xffffff0007077892 */ /* 0x000fe4000f8ec0ff */
[----:B------:R-:W-:Y:S02]  /*3150*/  UIADD3 UR11, UPT, UPT, -UR11, UR15, URZ ;  /* 0x0000000f0b0b7290 */ /* 0x000fe4000fffe1ff */
[----:B------:R-:W-:-:S04]  /*3160*/  UIADD3 UR7, UPT, UPT, UR16, UR7, URZ ;  /* 0x0000000710077290 */ /* 0x000fc8000fffe0ff */
[----:B------:R-:W-:Y:S01]  /*3170*/  ULEA UR7, UR11, UR7, 0x14 ;  /* 0x000000070b077291 */ /* 0x000fe2000f8ea0ff */
[----:B------:R-:W2:Y:S02]  /*3180*/  SYNCS.PHASECHK.TRANS64.TRYWAIT P0, [UR6+0xb0], R0 ;  /* 0x0000b000ff0075a7 */ /* 0x000ea40008001106 */
[----:B-123--:R-:W-:Y:S09]  /*3190*/  @!P0 BRA `(.L_x_52) ;  /* 0x0000006000e08947 */ /* 0x00eff20003800000 */
.L_x_136:
[----:B------:R-:W-:Y:S01]  /*31a0*/  IADD3 R10, PT, PT, R10, 0x1, RZ ;  /* 0x000000010a0a7810 */ /* 0x000fe20007ffe0ff */
[----:B------:R-:W-:Y:S06]  /*31b0*/  BRA.U !UP3, `(.L_x_53) ;  /* 0x000000050b107547 */ /* 0x000fec000b800000 */
[----:B------:R-:W-:Y:S01]  /*31c0*/  UPLOP3.LUT UP4, UPT, UPT, UPT, UPT, 0x40, 0x4 ;  /* 0x000000000004789c */ /* 0x000fe20003f8e870 */
[----:B------:R-:W-:Y:S01]  /*31d0*/  UMOV UR13, UR8 ;  /* 0x00000008000d7c82 */ /* 0x000fe20008000000 */
[----:B------:R-:W-:Y:S01]  /*31e0*/  UMOV UR12, UR4 ;  /* 0x00000004000c7c82 */ /* 0x000fe20008000000 */
[----:B------:R-:W-:-:S08]  /*31f0*/  UMOV UR17, UR14 ;  /* 0x0000000e00117c82 */ /* 0x000fd00008000000 */
.L_x_56:
[----:B------:R-:W-:Y:S02]  /*3200*/  UIADD3 UR13, UPT, UPT, UR13, 0x1, URZ ;  /* 0x000000010d0d7890 */ /* 0x000fe4000fffe0ff */
[----:B--2---:R-:W-:Y:S02]  /*3210*/  ULEA UR11, UR17, UR5, 0x3 ;  /* 0x00000005110b7291 */ /* 0x004fe4000f8e18ff */
[----:B------:R-:W-:Y:S01]  /*3220*/  UISETP.NE.AND UP0, UPT, UR13, URZ, UPT ;  /* 0x000000ff0d00728c */ /* 0x000fe2000bf05270 */
[----:B---3--:R-:W-:Y:S10]  /*3230*/  @P2 BRA `(.L_x_54) ;  /* 0x00000000000c2947 */ /* 0x008ff40003800000 */
[----:B-1----:R-:W-:Y:S04]  /*3240*/  SHF.L.U32 R2, R8, 0x1f, RZ ;  /* 0x0000001f08027819 */ /* 0x002fe800000006ff */
[----:B------:R-:W1:Y:S02]  /*3250*/  SYNCS.PHASECHK.TRANS64.TRYWAIT P0, [UR11], R2 ;  /* 0x00000002ff0075a7 */ /* 0x000e64000800110b */
[----:B-1----:R-:W-:Y:S05]  /*3260*/  @!P0 BRA `(.L_x_55) ;  /* 0x0000006000c48947 */ /* 0x002fea0003800000 */
.L_x_54:
[----:B------:R-:W-:Y:S01]  /*3270*/  UISETP.NE.AND UP1, UPT, UR12, 0x1, UPT ;  /* 0x000000010c00788c */ /* 0x000fe2000bf25270 */
[----:B------:R-:W-:Y:S01]  /*3280*/  PLOP3.LUT P2, PT, PT, PT, PT, 0x80, 0x8 ;  /* 0x000000000008781c */ /* 0x000fe20003f4f070 */
[----:B------:R-:W-:Y:S02]  /*3290*/  UIADD3 UR14, UPT, UPT, UR17, 0x1, URZ ;  /* 0x00000001110e7890 */ /* 0x000fe4000fffe0ff */
[----:B------:R-:W-:Y:S02]  /*32a0*/  ULEA UR64, UR17, UR10, 0xc ;  /* 0x0000000a11407291 */ /* 0x000fe4000f8e60ff */
[----:B------:R-:W-:Y:S01]  /*32b0*/  UISETP.NE.AND UP2, UPT, UR14, 0x2, UPT ;  /* 0x000000020e00788c */ /* 0x000fe2000bf45270 */
[----:B------:R-:W-:Y:S01]  /*32c0*/  PLOP3.LUT P0, PT, PT, PT, UP1, 0x80, 0x8 ;  /* 0x000000000008781c */ /* 0x000fe20003f0f018 */
[----:B------:R-:W-:Y:S02]  /*32d0*/  ULEA UR62, UR17, UR9, 0xa ;  /* 0x00000009113e7291 */ /* 0x000fe4000f8e50ff */
[----:B------:R-:W-:Y:S02]  /*32e0*/  USEL UR35, URZ, 0x1, UP2 ;  /* 0x00000001ff237887 */ /* 0x000fe40009000000 */
[----:B------:R-:W-:Y:S02]  /*32f0*/  USEL UR14, UR14, URZ, UP2 ;  /* 0x000000ff0e0e7287 */ /* 0x000fe40009000000 */
[----:B------:R-:W-:Y:S02]  /*3300*/  UIADD3 UR60, UPT, UPT, UR64, 0x2, URZ ;  /* 0x00000002403c7890 */ /* 0x000fe4000fffe0ff */
[----:B------:R-:W-:Y:S01]  /*3310*/  @UP1 ULEA UR34, UR14, UR5, 0x3 ;  /* 0x000000050e221291 */ /* 0x000fe2000f8e18ff */
[----:B------:R-:W-:Y:S01]  /*3320*/  LOP3.LUT R8, R8, UR35, RZ, 0x3c, !PT ;  /* 0x0000002308087c12 */ /* 0x000fe2000f8e3cff */
[----:B------:R-:W-:Y:S02]  /*3330*/  UIADD3 UR58, UPT, UPT, UR62, 0x2, URZ ;  /* 0x000000023e3a7890 */ /* 0x000fe4000fffe0ff */
[----:B------:R-:W-:Y:S01]  /*3340*/  UIADD3 UR56, UPT, UPT, UR64, 0x4, URZ ;  /* 0x0000000440387890 */ /* 0x000fe2000fffe0ff */
[----:B-1----:R-:W-:Y:S01]  /*3350*/  @P0 SHF.L.U32 R0, R8, 0x1f, RZ ;  /* 0x0000001f08000819 */ /* 0x002fe200000006ff */
[----:B------:R-:W-:Y:S02]  /*3360*/  UIADD3 UR54, UPT, UPT, UR62, 0x4, URZ ;  /* 0x000000043e367890 */ /* 0x000fe4000fffe0ff */
[----:B------:R-:W-:Y:S01]  /*3370*/  UIADD3 UR52, UPT, UPT, UR64, 0x6, URZ ;  /* 0x0000000640347890 */ /* 0x000fe2000fffe0ff */
[----:B------:R2:W3:Y:S01]  /*3380*/  @P0 SYNCS.PHASECHK.TRANS64.TRYWAIT P2, [UR34], R0 ;  /* 0x00000000ff0005a7 */ /* 0x0004e20008041122 */
[----:B------:R-:W-:Y:S02]  /*3390*/  UIADD3 UR50, UPT, UPT, UR62, 0x6, URZ ;  /* 0x000000063e327890 */ /* 0x000fe4000fffe0ff */
        /* <DEDUP_REMOVED lines=9> */
[----:B------:R-:W-:Y:S01]  /*3430*/  UIADD3 UR12, UPT, UPT, UR12, -0x1, URZ ;  /* 0xffffffff0c0c7890 */ /* 0x000fe2000fffe0ff */
[----:B------:R-:W-:Y:S01]  /*3440*/  UMOV UR65, 0x40004040 ;  /* 0x4000404000417882 */ /* 0x000fe20000000000 */
[----:B------:R-:W-:Y:S01]  /*3450*/  UMOV UR63, 0x40004040 ;  /* 0x40004040003f7882 */ /* 0x000fe20000000000 */
[----:B------:R-:W-:Y:S01]  /*3460*/  UMOV UR61, 0x40004040 ;  /* 0x40004040003d7882 */ /* 0x000fe20000000000 */
[----:B------:R2:W-:Y:S01]  /*3470*/  UTCQMMA gdesc[UR62], gdesc[UR64], tmem[UR7], tmem[UR32], idesc[UR33], UP4 ;  /* 0x00ff20403e0075ea */ /* 0x0005e2000a000307 */
[----:B------:R-:W-:Y:S01]  /*3480*/  UPLOP3.LUT UP4, UPT, UPT, UPT, UPT, 0x80, 0x8 ;  /* 0x000000000008789c */ /* 0x000fe20003f8f070 */
[----:B------:R-:W-:Y:S01]  /*3490*/  UMOV UR59, 0x40004040 ;  /* 0x40004040003b7882 */ /* 0x000fe20000000000 */
[----:B------:R-:W-:Y:S01]  /*34a0*/  UMOV UR57, 0x40004040 ;  /* 0x4000404000397882 */ /* 0x000fe20000000000 */
[----:B------:R2:W-:Y:S01]  /*34b0*/  UTCQMMA gdesc[UR58], gdesc[UR60], tmem[UR7], tmem[UR30], idesc[UR31], UPT ;  /* 0x00ff1e3c3a0075ea */ /* 0x0005e2000b800307 */
        /* <DEDUP_REMOVED lines=14> */
[----:B------:R-:W-:Y:S01]  /*35a0*/  UMOV UR35, 0x40004040 ;  /* 0x4000404000237882 */ /* 0x000fe20000000000 */
[----:B------:R2:W-:Y:S01]  /*35b0*/  UTCQMMA gdesc[UR38], gdesc[UR40], tmem[UR7], tmem[UR20], idesc[UR21], UPT ;  /* 0x00ff1428260075ea */ /* 0x0005e2000b800307 */
[----:B------:R2:W-:Y:S01]  /*35c0*/  UTCQMMA gdesc[UR34], gdesc[UR36], tmem[UR7], tmem[UR18], idesc[UR19], UPT ;  /* 0x00ff1224220075ea */ /* 0x0005e2000b800307 */
[----:B------:R2:W-:Y:S01]  /*35d0*/  UTCBAR [UR11], URZ ;  /* 0x000000ff0b0073e9 */ /* 0x0005e200080000ff */
[----:B------:R-:W-:Y:S01]  /*35e0*/  UMOV UR17, UR14 ;  /* 0x0000000e00117c82 */ /* 0x000fe20008000000 */
[----:B------:R-:W-:Y:S05]  /*35f0*/  BRA.U UP0, `(.L_x_56) ;  /* 0xfffffffd00007547 */ /* 0x000fea000b83ffff */
.L_x_53:
[----:B------:R-:W-:Y:S01]  /*3600*/  UIADD3 UR15, UPT, UPT, UR15, 0x1, URZ ;  /* 0x000000010f0f7890 */ /* 0x000fe2000fffe0ff */
[C---:B------:R-:W-:Y:S01]  /*3610*/  ISETP.NE.AND P0, PT, R10.reuse, 0x2, PT ;  /* 0x000000020a00780c */ /* 0x040fe20003f05270 */
[----:B--2---:R-:W-:Y:S02]  /*3620*/  UIADD3 UR7, UPT, UPT, UR6, 0x90, URZ ;  /* 0x0000009006077890 */ /* 0x004fe4000fffe0ff */
[----:B------:R-:W-:Y:S01]  /*3630*/  UISETP.NE.AND UP0, UPT, UR15, 0x4, UPT ;  /* 0x000000040f00788c */ /* 0x000fe2000bf05270 */
[----:B-1----:R-:W-:Y:S02]  /*3640*/  SEL R0, RZ, 0x1, P0 ;  /* 0x00000001ff007807 */ /* 0x002fe40000000000 */
[----:B------:R-:W-:Y:S01]  /*3650*/  SEL R10, R10, RZ, P0 ;  /* 0x000000ff0a0a7207 */ /* 0x000fe20000000000 */
[----:B------:R-:W-:Y:S01]  /*3660*/  USEL UR6, URZ, 0x1, UP0 ;  /* 0x00000001ff067887 */ /* 0x000fe20008000000 */
[----:B------:R-:W-:Y:S01]  /*3670*/  LOP3.LUT R9, R9, R0, RZ, 0x3c, !PT ;  /* 0x0000000009097212 */ /* 0x000fe200078e3cff */
[----:B------:R-:W-:Y:S01]  /*3680*/  USEL UR15, UR15, URZ, UP0 ;  /* 0x000000ff0f0f7287 */ /* 0x000fe20008000000 */
[----:B------:R1:W-:Y:S03]  /*3690*/  UTCBAR [UR7], URZ ;  /* 0x000000ff070073e9 */ /* 0x0003e600080000ff */
[----:B------:R-:W-:Y:S01]  /*36a0*/  LOP3.LUT R11, R11, UR6, RZ, 0x3c, !PT ;  /* 0x000000060b0b7c12 */ /* 0x000fe2000f8e3cff */
[----:B------:R-:W-:Y:S07]  /*36b0*/  @P1 BRA `(.L_x_57) ;  /* 0xfffffff800381947 */ /* 0x000fee000383ffff */
[----:B------:R-:W2:Y:S01]  /*36c0*/  S2UR UR4, SR_CgaCtaId ;  /* 0x00000000000479c3 */ /* 0x000ea20000008800 */
[----:B------:R-:W-:Y:S01]  /*36d0*/  ELECT P0, URZ, PT ;  /* 0x0000000000ff782f */ /* 0x000fe20003800000 */
[----:B------:R-:W-:Y:S01]  /*36e0*/  IMAD.MOV.U32 R0, RZ, RZ, 0x1 ;  /* 0x00000001ff007424 */ /* 0x000fe200078e00ff */
[----:B------:R-:W-:Y:S01]  /*36f0*/  UIADD3 UR5, UPT, UPT, UR5, 0xb0, URZ ;  /* 0x000000b005057890 */ /* 0x000fe2000fffe0ff */
[----:B------:R-:W-:Y:S01]  /*3700*/  SHF.L.U32 R2, R11, 0x1f, RZ ;  /* 0x0000001f0b027819 */ /* 0x000fe200000006ff */
[----:B------:R-:W-:-:S03]  /*3710*/  UMOV UR6, 0x40 ;  /* 0x0000004000067882 */ /* 0x000fc60000000000 */
[----:B------:R-:W-:Y:S01]  /*3720*/  UVIRTCOUNT.DEALLOC.SMPOOL 0x80 ;  /* 0x000000800000784c */ /* 0x000fe20000000000 */
[----:B--2---:R-:W-:Y:S02]  /*3730*/  ULEA UR4, UR4, UR6, 0x18 ;  /* 0x0000000604047291 */ /* 0x004fe4000f8ec0ff */
[----:B------:R-:W-:-:S07]  /*3740*/  ULEA UR6, UR15, UR5, 0x3 ;  /* 0x000000050f067291 */ /* 0x000fce000f8e18ff */
[----:B------:R2:W-:Y:S02]  /*3750*/  @P0 STS.U8 [UR4+0x1c], R0 ;  /* 0x00001c00ff000988 */ /* 0x0005e40008000004 */
[----:B------:R-:W4:Y:S02]  /*3760*/  SYNCS.PHASECHK.TRANS64.TRYWAIT P0, [UR6], R2 ;  /* 0x00000002ff0075a7 */ /* 0x000f240008001106 */
[----:B--2-4-:R-:W-:Y:S05]  /*3770*/  @!P0 BRA `(.L_x_58) ;  /* 0x0000005c00988947 */ /* 0x014fea0003800000 */
.L_x_139:
[----:B-1----:R-:W-:-:S04]  /*3780*/  UIADD3 UR7, UPT, UPT, UR15, 0x1, URZ ;  /* 0x000000010f077890 */ /* 0x002fc8000fffe0ff */
[----:B------:R-:W-:-:S04]  /*3790*/  UISETP.NE.AND UP0, UPT, UR7, 0x4, UPT ;  /* 0x000000040700788c */ /* 0x000fc8000bf05270 */
[----:B------:R-:W-:Y:S02]  /*37a0*/  USEL UR8, URZ, 0x1, UP0 ;  /* 0x00000001ff087887 */ /* 0x000fe40008000000 */
[----:B------:R-:W-:-:S04]  /*37b0*/  USEL UR7, UR7, URZ, UP0 ;  /* 0x000000ff07077287 */ /* 0x000fc80008000000 */
[----:B------:R-:W-:Y:S01]  /*37c0*/  ULEA UR6, UR7, UR5, 0x3 ;  /* 0x0000000507067291 */ /* 0x000fe2000f8e18ff */
[----:B--2---:R-:W-:-:S04]  /*37d0*/  LOP3.LUT R2, R11, UR8, RZ, 0x3c, !PT ;  /* 0x000000080b027c12 */ /* 0x004fc8000f8e3cff */
[----:B------:R-:W-:-:S04]  /*37e0*/  SHF.L.U32 R3, R2, 0x1f, RZ ;  /* 0x0000001f02037819 */ /* 0x000fc800000006ff */
[----:B------:R-:W1:Y:S02]  /*37f0*/  SYNCS.PHASECHK.TRANS64.TRYWAIT P0, [UR6], R3 ;  /* 0x00000003ff0075a7 */ /* 0x000e640008001106 */
[----:B-1----:R-:W-:Y:S05]  /*3800*/  @!P0 BRA `(.L_x_59) ;  /* 0x0000005c008c8947 */ /* 0x002fea0003800000 */
.L_x_141:
[----:B------:R-:W-:-:S04]  /*3810*/  UIADD3 UR7, UPT, UPT, UR7, 0x1, URZ ;  /* 0x0000000107077890 */ /* 0x000fc8000fffe0ff */
[----:B------:R-:W-:-:S04]  /*3820*/  UISETP.NE.AND UP0, UPT, UR7, 0x4, UPT ;  /* 0x000000040700788c */ /* 0x000fc8000bf05270 */
[----:B------:R-:W-:Y:S02]  /*3830*/  USEL UR8, URZ, 0x1, UP0 ;  /* 0x00000001ff087887 */ /* 0x000fe40008000000 */
[----:B------:R-:W-:-:S04]  /*3840*/  USEL UR7, UR7, URZ, UP0 ;  /* 0x000000ff07077287 */ /* 0x000fc80008000000 */
[----:B------:R-:W-:Y:S01]  /*3850*/  ULEA UR6, UR7, UR5, 0x3 ;  /* 0x0000000507067291 */ /* 0x000fe2000f8e18ff */
[----:B------:R-:W-:-:S04]  /*3860*/  LOP3.LUT R2, R2, UR8, RZ, 0x3c, !PT ;  /* 0x0000000802027c12 */ /* 0x000fc8000f8e3cff */
[----:B-1----:R-:W-:-:S04]  /*3870*/  SHF.L.U32 R3, R2, 0x1f, RZ ;  /* 0x0000001f02037819 */ /* 0x002fc800000006ff */
[----:B------:R-:W1:Y:S02]  /*3880*/  SYNCS.PHASECHK.TRANS64.TRYWAIT P0, [UR6], R3 ;  /* 0x00000003ff0075a7 */ /* 0x000e640008001106 */
[----:B-1----:R-:W-:Y:S05]  /*3890*/  @!P0 BRA `(.L_x_60) ;  /* 0x0000005c00808947 */ /* 0x002fea0003800000 */
.L_x_143:
[----:B------:R-:W-:-:S04]  /*38a0*/  UIADD3 UR7, UPT, UPT, UR7, 0x1, URZ ;  /* 0x0000000107077890 */ /* 0x000fc8000fffe0ff */
[----:B------:R-:W-:-:S04]  /*38b0*/  UISETP.NE.AND UP0, UPT, UR7, 0x4, UPT ;  /* 0x000000040700788c */ /* 0x000fc8000bf05270 */
[----:B------:R-:W-:Y:S02]  /*38c0*/  USEL UR6, URZ, 0x1, UP0 ;  /* 0x00000001ff067887 */ /* 0x000fe40008000000 */
[----:B------:R-:W-:-:S04]  /*38d0*/  USEL UR7, UR7, URZ, UP0 ;  /* 0x000000ff07077287 */ /* 0x000fc80008000000 */
[----:B------:R-:W-:Y:S01]  /*38e0*/  ULEA UR7, UR7, UR5, 0x3 ;  /* 0x0000000507077291 */ /* 0x000fe2000f8e18ff */
[----:B------:R-:W-:-:S04]  /*38f0*/  LOP3.LUT R2, R2, UR6, RZ, 0x3c, !PT ;  /* 0x0000000602027c12 */ /* 0x000fc8000f8e3cff */
[----:B------:R-:W-:-:S04]  /*3900*/  SHF.L.U32 R2, R2, 0x1f, RZ ;  /* 0x0000001f02027819 */ /* 0x000fc800000006ff */
[----:B------:R-:W2:Y:S02]  /*3910*/  SYNCS.PHASECHK.TRANS64.TRYWAIT P0, [UR7], R2 ;  /* 0x00000002ff0075a7 */ /* 0x000ea40008001107 */
[----:B--2---:R-:W-:Y:S05]  /*3920*/  @!P0 BRA `(.L_x_61) ;  /* 0x0000005c00748947 */ /* 0x004fea0003800000 */
.L_x_145:
[----:B------:R-:W-:Y:S01]  /*3930*/  NOP ;  /* 0x0000000000007918 */ /* 0x000fe20000000000 */
[----:B-1----:R-:W1:Y:S01]  /*3940*/  LDS R0, [UR4+0x14] ;  /* 0x00001404ff007984 */ /* 0x002e620008000800 */
[----:B------:R-:W-:Y:S01]  /*3950*/  ULOP3.LUT UR6, UR16, 0xffff, URZ, 0xc0, !UPT ;  /* 0x0000ffff10067892 */ /* 0x000fe2000f8ec0ff */
[----:B------:R-:W-:Y:S01]  /*3960*/  UMOV UR8, 0xffff ;  /* 0x0000ffff00087882 */ /* 0x000fe20000000000 */
[----:B------:R-:W-:Y:S02]  /*3970*/  UMOV UR5, 0x1 ;  /* 0x0000000100057882 */ /* 0x000fe40000000000 */
[----:B------:R-:W-:-:S04]  /*3980*/  USHF.R.U32.HI UR6, URZ, 0x5, UR6 ;  /* 0x00000005ff067899 */ /* 0x000fc80008011606 */
[----:B------:R-:W-:Y:S02]  /*3990*/  USHF.L.U32 UR8, UR8, UR6, URZ ;  /* 0x0000000608087299 */ /* 0x000fe400080006ff */
[----:B------:R-:W-:-:S04]  /*39a0*/  USHF.L.U32 UR5, UR5, UR6, URZ ;  /* 0x0000000605057299 */ /* 0x000fc800080006ff */
[----:B-1----:R-:W-:-:S04]  /*39b0*/  LOP3.LUT R0, R0, UR8, RZ, 0xc0, !PT ;  /* 0x0000000800007c12 */ /* 0x002fc8000f8ec0ff */
[----:B------:R-:W-:-:S13]  /*39c0*/  ISETP.NE.AND P0, PT, R0, UR8, PT ;  /* 0x0000000800007c0c */ /* 0x000fda000bf05270 */
[----:B------:R-:W-:Y:S05]  /*39d0*/  @P0 BRA `(.L_x_62) ;  /* 0x0000000000580947 */ /* 0x000fea0003800000 */
[----:B------:R-:W1:Y:S02]  /*39e0*/  LDS R0, [UR4+0x18] ;  /* 0x00001804ff007984 */ /* 0x000e640008000800 */
[----:B-1----:R-:W-:-:S04]  /*39f0*/  LOP3.LUT R0, R0, UR5, RZ, 0xc0, !PT ;  /* 0x0000000500007c12 */ /* 0x002fc8000f8ec0ff */
[----:B------:R-:W-:-:S13]  /*3a00*/  ISETP.NE.AND P0, PT, R0, UR5, PT ;  /* 0x0000000500007c0c */ /* 0x000fda000bf05270 */
[----:B------:R-:W-:Y:S05]  /*3a10*/  @P0 BRA `(.L_x_63) ;  /* 0x00000000003c0947 */ /* 0x000fea0003800000 */
[----:B------:R-:W1:Y:S01]  /*3a20*/  S2R R2, SR_LANEID ;  /* 0x0000000000027919 */ /* 0x000e620000000000 */
[----:B------:R-:W-:Y:S01]  /*3a30*/  ULOP3.LUT UR8, URZ, UR8, URZ, 0x33, !UPT ;  /* 0x00000008ff087292 */ /* 0x000fe2000f8e33ff */
[----:B------:R-:W-:Y:S02]  /*3a40*/  VOTEU.ANY UR7, UPT, PT ;  /* 0x0000000000077886 */ /* 0x000fe400038e0100 */
[----:B------:R-:W-:-:S03]  /*3a50*/  UFLO.U32 UR7, UR7 ;  /* 0x00000007000772bd */ /* 0x000fc600080e0000 */
[----:B------:R-:W-:-:S04]  /*3a60*/  IMAD.U32 R0, RZ, RZ, UR8 ;  /* 0x00000008ff007e24 */ /* 0x000fc8000f8e00ff */
[----:B------:R2:W4:Y:S02]  /*3a70*/  REDUX UR6, R0 ;  /* 0x00000000000673c4 */ /* 0x0005240000000000 */
[----:B------:R1:W-:Y:S02]  /*3a80*/  UTCATOMSWS.AND URZ, UR8 ;  /* 0x0000000800ff79e3 */ /* 0x0003e40008000000 */
[----:B-1----:R-:W-:Y:S02]  /*3a90*/  ISETP.EQ.U32.AND P0, PT, R2, UR7, PT ;  /* 0x0000000702007c0c */ /* 0x002fe4000bf02070 */
[----:B--2---:R-:W-:Y:S02]  /*3aa0*/  LOP3.LUT R0, RZ, UR5, RZ, 0x33, !PT ;  /* 0x00000005ff007c12 */ /* 0x004fe4000f8e33ff */
[----:B----4-:R-:W-:Y:S02]  /*3ab0*/  MOV R2, UR6 ;  /* 0x0000000600027c02 */ /* 0x010fe40008000f00 */
[----:B------:R-:W1:Y:S07]  /*3ac0*/  REDUX UR5, R0 ;  /* 0x00000000000573c4 */ /* 0x000e6e0000000000 */
[----:B------:R2:W-:Y:S01]  /*3ad0*/  @P0 ATOMS.AND RZ, [UR4+0x14], R2 ;  /* 0x00001402ffff098c */ /* 0x0005e2000a800004 */
[----:B-1----:R-:W-:-:S05]  /*3ae0*/  IMAD.U32 R0, RZ, RZ, UR5 ;  /* 0x00000005ff007e24 */ /* 0x002fca000f8e00ff */
[----:B------:R2:W-:Y:S01]  /*3af0*/  @P0 ATOMS.AND RZ, [UR4+0x18], R0 ;  /* 0x00001800ffff098c */ /* 0x0005e2000a800004 */
[----:B------:R-:W-:Y:S05]  /*3b00*/  BRA `(.L_x_64) ;  /* 0x0000000000147947 */ /* 0x000fea0003800000 */
.L_x_63:
[----:B------:R-:W-:Y:S02]  /*3b10*/  MOV R2, 0x3b30 ;  /* 0x00003b3000027802 */ /* 0x000fe40000000f00 */
[----:B---3-5:R-:W-:Y:S05]  /*3b20*/  CALL.REL.NOINC `($__internal_0_$__cuda_sm10x_tcgen05_guardrail_trap_col_being_dealloced_not_returned_by_alloc) ;  /* 0x0000006000587944 */ /* 0x028fea0003c00000 */
[----:B------:R-:W-:Y:S05]  /*3b30*/  BRA `(.L_x_64) ;  /* 0x0000000000087947 */ /* 0x000fea0003800000 */
.L_x_62:
[----:B------:R-:W-:Y:S02]  /*3b40*/  MOV R2, 0x3b60 ;  /* 0x00003b6000027802 */ /* 0x000fe40000000f00 */
[----:B---3-5:R-:W-:Y:S05]  /*3b50*/  CALL.REL.NOINC `($__internal_2_$__cuda_sm10x_tcgen05_guardrail_trap_unallocated_columns_being_dealloced) ;  /* 0x0000006000647944 */ /* 0x028fea0003c00000 */
.L_x_64:
[----:B------:R-:W-:Y:S01]  /*3b60*/  NOP ;  /* 0x0000000000007918 */ /* 0x000fe20000000000 */
[----:B------:R-:W-:Y:S05]  /*3b70*/  EXIT ;  /* 0x000000000000794d */ /* 0x000fea0003800000 */
.L_x_46:
[----:B------:R-:W-:-:S09]  /*3b80*/  UISETP.NE.OR UP2, UPT, UR8, 0x3, !UP2 ;  /* 0x000000030800788c */ /* 0x000fd2000d745670 */
[----:B------:R-:W-:Y:S05]  /*3b90*/  BRA.U UP2, `(.L_x_65) ;  /* 0x0000001102087547 */ /* 0x000fea000b800000 */
[----:B------:R-:W1:Y:S01]  /*3ba0*/  LDC R0, c[0x0][0xb30] ;  /* 0x0002cc00ff007b82 */ /* 0x000e620000000800 */
[----:B------:R-:W2:Y:S01]  /*3bb0*/  LDCU.64 UR8, c[0x0][0x888] ;  /* 0x00011100ff0877ac */ /* 0x000ea20008000a00 */
[----:B------:R-:W-:Y:S02]  /*3bc0*/  HFMA2 R27, -RZ, RZ, 0, 0 ;  /* 0x00000000ff1b7431 */ /* 0x000fe400000001ff */
[----:B------:R-:W-:Y:S01]  /*3bd0*/  IMAD.MOV.U32 R29, RZ, RZ, 0x1 ;  /* 0x00000001ff1d7424 */ /* 0x000fe200078e00ff */
[----:B------:R-:W-:Y:S01]  /*3be0*/  MOV R25, 0x1000 ;  /* 0x0000100000197802 */ /* 0x000fe20000000f00 */
[----:B------:R-:W4:Y:S01]  /*3bf0*/  LDCU.64 UR4, c[0x0][0x890] ;  /* 0x00011200ff0477ac */ /* 0x000f220008000a00 */
[----:B------:R-:W-:Y:S01]  /*3c00*/  IMAD.MOV.U32 R28, RZ, RZ, RZ ;  /* 0x000000ffff1c7224 */ /* 0x000fe200078e00ff */
[----:B------:R-:W3:Y:S01]  /*3c10*/  LDC R24, c[0x0][0x370] ;  /* 0x0000dc00ff187b82 */ /* 0x000ee20000000800 */
[----:B------:R-:W-:Y:S01]  /*3c20*/  UMOV UR7, 0x400 ;  /* 0x0000040000077882 */ /* 0x000fe20000000000 */
[----:B------:R-:W-:-:S02]  /*3c30*/  UPLOP3.LUT UP1, UPT, UPT, UPT, UPT, 0x40, 0x4 ;  /* 0x000000000004789c */ /* 0x000fc40003f2e870 */
[----:B------:R-:W-:-:S04]  /*3c40*/  ULEA UR7, UR37, UR7, 0x18 ;  /* 0x0000000725077291 */ /* 0x000fc8000f8ec0ff */
[----:B------:R-:W3:Y:S01]  /*3c50*/  LDC R3, c[0x0][0xb0c] ;  /* 0x0002c300ff037b82 */ /* 0x000ee20000000800 */
[----:B------:R-:W-:Y:S02]  /*3c60*/  UIADD3 UR13, UPT, UPT, UR7, 0x38, URZ ;  /* 0x00000038070d7890 */ /* 0x000fe4000fffe0ff */
[----:B--2---:R-:W-:Y:S02]  /*3c70*/  UISETP.NE.U32.AND UP2, UPT, UR8, URZ, UPT ;  /* 0x000000ff0800728c */ /* 0x004fe4000bf45070 */
[----:B------:R-:W-:Y:S02]  /*3c80*/  UIADD3 UR33, UPT, UPT, UR7, 0x20, URZ ;  /* 0x0000002007217890 */ /* 0x000fe4000fffe0ff */
[----:B----4-:R-:W-:Y:S01]  /*3c90*/  UISETP.NE.U32.AND UP3, UPT, UR4, URZ, UPT ;  /* 0x000000ff0400728c */ /* 0x010fe2000bf65070 */
[----:B------:R-:W2:Y:S01]  /*3ca0*/  LDC R18, c[0x0][0xb20] ;  /* 0x0002c800ff127b82 */ /* 0x000ea20000000800 */
[----:B-1----:R-:W-:Y:S01]  /*3cb0*/  ISETP.NE.AND P1, PT, R0, 0x1, PT ;  /* 0x000000010000780c */ /* 0x002fe20003f25270 */
[----:B------:R-:W-:-:S02]  /*3cc0*/  UISETP.NE.AND.EX UP2, UPT, UR9, URZ, UPT, UP2 ;  /* 0x000000ff0900728c */ /* 0x000fc4000bf45320 */
[----:B------:R-:W-:Y:S02]  /*3cd0*/  UIADD3 UR25, UPT, UPT, UR7, 0x28, URZ ;  /* 0x0000002807197890 */ /* 0x000fe4000fffe0ff */
[----:B------:R-:W-:Y:S02]  /*3ce0*/  UIADD3 UR17, UPT, UPT, UR7, 0x30, URZ ;  /* 0x0000003007117890 */ /* 0x000fe4000fffe0ff */
[----:B------:R-:W1:Y:S01]  /*3cf0*/  LDC.64 R30, c[0x0][0x348] ;  /* 0x0000d200ff1e7b82 */ /* 0x000e620000000a00 */
[----:B------:R-:W-:Y:S02]  /*3d00*/  UPRMT UR13, UR37, 0x654, UR13 ;  /* 0x00000654250d7896 */ /* 0x000fe4000800000d */
[----:B------:R-:W-:-:S05]  /*3d10*/  UISETP.NE.AND.EX UP3, UPT, UR5, URZ, UPT, UP3 ;  /* 0x000000ff0500728c */ /* 0x000fca000bf65330 */
[----:B------:R-:W4:Y:S08]  /*3d20*/  LDC.64 R16, c[0x0][0xb10] ;  /* 0x0002c400ff107b82 */ /* 0x000f300000000a00 */
[----:B------:R-:W1:Y:S08]  /*3d30*/  LDC.64 R6, c[0x0][0xb18] ;  /* 0x0002c600ff067b82 */ /* 0x000e700000000a00 */
[----:B------:R-:W1:Y:S08]  /*3d40*/  LDC.64 R4, c[0x0][0xb28] ;  /* 0x0002ca00ff047b82 */ /* 0x000e700000000a00 */
[----:B--23--:R-:W1:Y:S02]  /*3d50*/  LDC R19, c[0x0][0x374] ;  /* 0x0000dd00ff137b82 */ /* 0x00ce640000000800 */
.L_x_76:
[C---:B------:R-:W-:Y:S02]  /*3d60*/  LEA R0, R28.reuse, UR7, 0x3 ;  /* 0x000000071c007c11 */ /* 0x040fe4000f8e18ff */
[----:B------:R-:W-:Y:S02]  /*3d70*/  SHF.L.U32 R2, R27, 0x1f, RZ ;  /* 0x0000001f1b027819 */ /* 0x000fe400000006ff */
[----:B------:R-:W-:Y:S02]  /*3d80*/  LEA R20, R28, UR7, 0x4 ;  /* 0x000000071c147c11 */ /* 0x000fe4000f8e20ff */
[----:B--2---:R-:W2:Y:S02]  /*3d90*/  SYNCS.PHASECHK.TRANS64.TRYWAIT P0, [R0+URZ+0x70], R2 ;  /* 0x00007002000075a7 */ /* 0x004ea400080011ff */
[----:B--2---:R-:W-:Y:S05]  /*3da0*/  @!P0 BRA `(.L_x_66) ;  /* 0x00000058006c8947 */ /* 0x004fea0003800000 */
.L_x_146:
[----:B------:R-:W-:Y:S01]  /*3db0*/  ISETP.GE.AND P0, PT, R40, 0x1, PT ;  /* 0x000000012800780c */ /* 0x000fe20003f06270 */
[----:B------:R-:W3:Y:S01]  /*3dc0*/  LDS.128 R20, [R20+0x100] ;  /* 0x0001000014147984 */ /* 0x000ee20000000c00 */
[----:B--2---:R-:W-:Y:S01]  /*3dd0*/  VIADD R0, R0, 0x80 ;  /* 0x0000008000007836 */ /* 0x004fe20000000000 */
[----:B------:R-:W-:Y:S01]  /*3de0*/  @!PT LDS RZ, [RZ] ;  /* 0x00000000fffff984 */ /* 0x000fe20000000800 */
[----:B------:R-:W-:Y:S01]  /*3df0*/  @!PT LDS RZ, [RZ] ;  /* 0x00000000fffff984 */ /* 0x000fe20000000800 */
[----:B------:R-:W-:Y:S01]  /*3e00*/  @!PT LDS RZ, [RZ] ;  /* 0x00000000fffff984 */ /* 0x000fe20000000800 */
[----:B------:R-:W-:Y:S01]  /*3e10*/  @!PT LDS RZ, [RZ] ;  /* 0x00000000fffff984 */ /* 0x000fe20000000800 */
[----:B------:R2:W-:Y:S06]  /*3e20*/  MEMBAR.ALL.CTA ;  /* 0x0000000000007992 */ /* 0x0005ec0000008000 */
[----:B--2---:R-:W2:Y:S01]  /*3e30*/  FENCE.VIEW.ASYNC.S ;  /* 0x00000000000073c6 */ /* 0x004ea20000000000 */
[----:B------:R-:W-:Y:S04]  /*3e40*/  PRMT R0, RZ, 0x654, R0 ;  /* 0x00000654ff007816 */ /* 0x000fe80000000000 */
[----:B--2---:R2:W-:Y:S01]  /*3e50*/  SYNCS.ARRIVE.TRANS64.RED.A1T0 RZ, [R0+URZ], RZ ;  /* 0x000000ff00ff79a7 */ /* 0x0045e200081004ff */
[----:B---3--:R-:W-:Y:S11]  /*3e60*/  LOP3.LUT P3, RZ, R22, 0x1, RZ, 0xc0, !PT ;  /* 0x0000000116ff7812 */ /* 0x008ff6000786c0ff */
[----:B------:R-:W-:Y:S02]  /*3e70*/  @!UPT UIADD3 URZ, UPT, UPT, URZ, URZ, URZ ;  /* 0x000000fffffff290 */ /* 0x000fe4000fffe0ff */
[----:B------:R-:W-:Y:S02]  /*3e80*/  @P3 MOV R11, R20 ;  /* 0x00000014000b3202 */ /* 0x000fe40000000f00 */
[----:B------:R-:W-:Y:S01]  /*3e90*/  @P3 LOP3.LUT R10, R21, 0xffff, RZ, 0xc0, !PT ;  /* 0x0000ffff150a3812 */ /* 0x000fe200078ec0ff */
[----:B--2---:R-:W-:Y:S06]  /*3ea0*/  @!P0 BRA `(.L_x_67) ;  /* 0x0000000000a48947 */ /* 0x004fec0003800000 */
[-C--:B-1----:R-:W-:Y:S01]  /*3eb0*/  IMAD.HI.U32 R0, R19, R7.reuse, RZ ;  /* 0x0000000713007227 */ /* 0x082fe200078e00ff */
[----:B------:R-:W-:Y:S02]  /*3ec0*/  ISETP.NE.AND P0, PT, R6, 0x1, PT ;  /* 0x000000010600780c */ /* 0x000fe40003f05270 */
[----:B------:R-:W-:Y:S01]  /*3ed0*/  ISETP.NE.AND P2, PT, R40, 0x1, PT ;  /* 0x000000012800780c */ /* 0x000fe20003f45270 */
[----:B----4-:R-:W-:Y:S01]  /*3ee0*/  IMAD.HI.U32 R9, R24, R16, RZ ;  /* 0x0000001018097227 */ /* 0x010fe200078e00ff */
[----:B------:R-:W-:Y:S02]  /*3ef0*/  SHF.R.U32.HI R0, RZ, R18, R0 ;  /* 0x00000012ff007219 */ /* 0x000fe40000011600 */
[----:B------:R-:W-:Y:S01]  /*3f00*/  ISETP.NE.AND P4, PT, R3, 0x1, PT ;  /* 0x000000010300780c */ /* 0x000fe20003f85270 */
[----:B------:R-:W-:Y:S01]  /*3f10*/  IMAD.HI.U32 R13, R10, R7, RZ ;  /* 0x000000070a0d7227 */ /* 0x000fe200078e00ff */
[----:B------:R-:W-:Y:S02]  /*3f20*/  SHF.R.U32.HI R9, RZ, R17, R9 ;  /* 0x00000011ff097219 */ /* 0x000fe40000011609 */
[----:B------:R-:W-:Y:S01]  /*3f30*/  SEL R0, R19, R0, !P0 ;  /* 0x0000000013007207 */ /* 0x000fe20004000000 */
[----:B------:R-:W-:Y:S01]  /*3f40*/  IMAD.HI.U32 R12, R11, R16, RZ ;  /* 0x000000100b0c7227 */ /* 0x000fe200078e00ff */
[----:B------:R-:W-:Y:S03]  /*3f50*/  SEL R9, R24, R9, !P4 ;  /* 0x0000000918097207 */ /* 0x000fe60006000000 */
[-C--:B------:R-:W-:Y:S01]  /*3f60*/  IMAD.HI.U32 R8, R0, R4.reuse, RZ ;  /* 0x0000000400087227 */ /* 0x080fe200078e00ff */
[----:B------:R-:W-:Y:S03]  /*3f70*/  SHF.R.U32.HI R12, RZ, R17, R12 ;  /* 0x00000011ff0c7219 */ /* 0x000fe6000001160c */
[----:B------:R-:W-:Y:S01]  /*3f80*/  IMAD.HI.U32 R2, R9, R4, RZ ;  /* 0x0000000409027227 */ /* 0x000fe200078e00ff */
[-C--:B------:R-:W-:Y:S02]  /*3f90*/  @P2 SHF.R.U32.HI R0, RZ, R5.reuse, R8 ;  /* 0x00000005ff002219 */ /* 0x080fe40000011608 */
[----:B------:R-:W-:Y:S02]  /*3fa0*/  SHF.R.U32.HI R8, RZ, R18, R13 ;  /* 0x00000012ff087219 */ /* 0x000fe4000001160d */
[----:B------:R-:W-:Y:S01]  /*3fb0*/  @P2 SHF.R.U32.HI R9, RZ, R5, R2 ;  /* 0x00000005ff092219 */ /* 0x000fe20000011602 */
[----:B------:R-:W-:Y:S01]  /*3fc0*/  IMAD R0, R40, R0, RZ ;  /* 0x0000000028007224 */ /* 0x000fe200078e02ff */
[----:B------:R-:W-:Y:S02]  /*3fd0*/  SEL R8, R10, R8, !P0 ;  /* 0x000000080a087207 */ /* 0x000fe40004000000 */
[----:B------:R-:W-:Y:S01]  /*3fe0*/  SEL R2, R11, R12, !P4 ;  /* 0x0000000c0b027207 */ /* 0x000fe20006000000 */
[----:B------:R-:W-:Y:S01]  /*3ff0*/  IMAD R12, R40, R9, RZ ;  /* 0x00000009280c7224 */ /* 0x000fe200078e02ff */
[C---:B------:R-:W-:Y:S01]  /*4000*/  ISETP.GE.AND P0, PT, R8.reuse, R0, PT ;  /* 0x000000000800720c */ /* 0x040fe20003f06270 */
[----:B------:R-:W-:Y:S03]  /*4010*/  IMAD.HI.U32 R0, R8, R4, RZ ;  /* 0x0000000408007227 */ /* 0x000fe600078e00ff */
[----:B------:R-:W-:Y:S02]  /*4020*/  ISETP.GE.OR P0, PT, R2, R12, P0 ;  /* 0x0000000c0200720c */ /* 0x000fe40000706670 */
[-C--:B------:R-:W-:Y:S04]  /*4030*/  SHF.R.U32.HI R0, RZ, R5.reuse, R0 ;  /* 0x00000005ff007219 */ /* 0x080fe80000011600 */
[----:B------:R-:W-:Y:S05]  /*4040*/  SEL R13, R8, R0, !P2 ;  /* 0x00000000080d7207 */ /* 0x000fea0005000000 */
[----:B------:R-:W-:Y:S02]  /*4050*/  IMAD.MOV R12, RZ, RZ, -R13 ;  /* 0x000000ffff0c7224 */ /* 0x000fe400078e0a0d */
[----:B------:R-:W-:Y:S04]  /*4060*/  @!P0 IMAD.HI.U32 R0, R2, R4, RZ ;  /* 0x0000000402008227 */ /* 0x000fe800078e00ff */
[----:B------:R-:W-:Y:S01]  /*4070*/  IMAD R12, R40, R12, R8 ;  /* 0x0000000c280c7224 */ /* 0x000fe200078e0208 */
[----:B------:R-:W-:Y:S04]  /*4080*/  @!P0 SHF.R.U32.HI R0, RZ, R5, R0 ;  /* 0x00000005ff008219 */ /* 0x000fe80000011600 */
[----:B------:R-:W-:Y:S04]  /*4090*/  @!P0 SEL R0, R2, R0, !P2 ;  /* 0x0000000002008207 */ /* 0x000fe80005000000 */
[----:B------:R-:W-:Y:S01]  /*40a0*/  @!P0 IADD3 R13, PT, PT, R13, -R0, RZ ;  /* 0x800000000d0d8210 */ /* 0x000fe20007ffe0ff */
[----:B------:R-:W-:Y:S01]  /*40b0*/  @!P0 IMAD R0, R9, R12, R0 ;  /* 0x0000000c09008224 */ /* 0x000fe200078e0200 */
[----:B------:R-:W-:Y:S01]  /*40c0*/  IADD3 R9, PT, PT, -R8, RZ, RZ ;  /* 0x000000ff08097210 */ /* 0x000fe20007ffe1ff */
[--C-:B------:R-:W-:Y:S02]  /*40d0*/  IMAD.MOV R12, RZ, RZ, -R2.reuse ;  /* 0x000000ffff0c7224 */ /* 0x100fe400078e0a02 */
[----:B------:R-:W-:Y:S02]  /*40e0*/  @!P0 IMAD R8, R13, R40, R2 ;  /* 0x000000280d088224 */ /* 0x000fe400078e0202 */
[----:B------:R-:W-:Y:S02]  /*40f0*/  @!P0 IMAD.MOV.U32 R2, RZ, RZ, R0 ;  /* 0x000000ffff028224 */ /* 0x000fe400078e0000 */
[----:B------:R-:W-:Y:S02]  /*4100*/  IMAD R11, R3, R12, R11 ;  /* 0x0000000c030b7224 */ /* 0x000fe400078e020b */
[----:B------:R-:W-:Y:S02]  /*4110*/  IMAD R10, R6, R9, R10 ;  /* 0x00000009060a7224 */ /* 0x000fe400078e020a */
[----:B------:R-:W-:Y:S02]  /*4120*/  IMAD R11, R2, R3, R11 ;  /* 0x00000003020b7224 */ /* 0x000fe400078e020b */
[----:B------:R-:W-:Y:S02]  /*4130*/  IMAD R10, R8, R6, R10 ;  /* 0x00000006080a7224 */ /* 0x000fe400078e020a */
.L_x_67:
[----:B------:R-:W-:Y:S05]  /*4140*/  BRA.U UP1, `(.L_x_68) ;  /* 0x0000000101107547 */ /* 0x000fea000b800000 */
[----:B------:R-:W-:Y:S04]  /*4150*/  MOV R2, UR6 ;  /* 0x0000000600027c02 */ /* 0x000fe80008000f00 */
[----:B------:R-:W-:Y:S04]  /*4160*/  SHF.L.U32 R2, R2, 0x1f, RZ ;  /* 0x0000001f02027819 */ /* 0x000fe800000006ff */
[----:B------:R-:W2:Y:S02]  /*4170*/  SYNCS.PHASECHK.TRANS64.TRYWAIT P0, [UR7+0x68], R2 ;  /* 0x00006802ff0075a7 */ /* 0x000ea40008001107 */
[----:B--2---:R-:W-:Y:S05]  /*4180*/  @!P0 BRA `(.L_x_69) ;  /* 0x0000005400888947 */ /* 0x004fea0003800000 */
.L_x_68:
[----:B------:R-:W-:Y:S02]  /*4190*/  R2UR UR35, R15 ;  /* 0x000000000f2372ca */ /* 0x000fe400000e0000 */
[----:B------:R-:W-:Y:S02]  /*41a0*/  R2UR UR34, R14 ;  /* 0x000000000e2272ca */ /* 0x000fe400000e0000 */
[----:B------:R-:W-:Y:S02]  /*41b0*/  ISETP.NE.U32.AND P2, PT, RZ, UR4, PT ;  /* 0x00000004ff007c0c */ /* 0x000fe4000bf45070 */
[----:B------:R-:W-:Y:S02]  /*41c0*/  SHF.L.U32 R14, R29, 0x1f, RZ ;  /* 0x0000001f1d0e7819 */ /* 0x000fe400000006ff */
[----:B------:R-:W-:Y:S05]  /*41d0*/  ISETP.NE.AND.EX P2, PT, RZ, UR5, PT, P2 ;  /* 0x00000005ff007c0c */ /* 0x000fea000bf45320 */
[----:B------:R-:W-:Y:S02]  /*41e0*/  USHF.L.U32 UR35, UR35, 0x6, URZ ;  /* 0x0000000623237899 */ /* 0x000fe400080006ff */
[----:B------:R-:W-:Y:S01]  /*41f0*/  USHF.L.U32 UR34, UR34, 0x8, URZ ;  /* 0x0000000822227899 */ /* 0x000fe200080006ff */
[----:B------:R-:W-:Y:S11]  /*4200*/  BRA.U !UP3, `(.L_x_70) ;  /* 0x000000010b347547 */ /* 0x000ff6000b800000 */
[----:B------:R-:W-:Y:S01]  /*4210*/  UPLOP3.LUT UP0, UPT, UPT, UPT, UP2, 0x80, 0x8 ;  /* 0x000000000008789c */ /* 0x000fe20003f0f020 */
[----:B--2---:R-:W-:Y:S02]  /*4220*/  HFMA2 R0, -RZ, RZ, 0, 5.9604644775390625e-08 ;  /* 0x00000001ff007431 */ /* 0x004fe400000001ff */
[----:B------:R-:W-:Y:S03]  /*4230*/  IMAD.MOV.U32 R96, RZ, RZ, 0x1 ;  /* 0x00000001ff607424 */ /* 0x000fe600078e00ff */
[----:B------:R-:W-:Y:S05]  /*4240*/  PLOP3.LUT P0, PT, PT, PT, UP0, 0x80, 0x8 ;  /* 0x000000000008781c */ /* 0x000fea0003f0f008 */
[----:B------:R-:W2:Y:S01]  /*4250*/  @UP0 LDCU.64 UR10, c[0x0][0x888] ;  /* 0x00011100ff0a07ac */ /* 0x000ea20008000a00 */
[----:B------:R-:W-:Y:S07]  /*4260*/  @UP0 UIMAD UR8, UR36, UR4, URZ ;  /* 0x00000004240802a4 */ /* 0x000fee000f8e02ff */
[----:B------:R-:W-:Y:S01]  /*4270*/  @!P0 PRMT R96, R0, 0x7610, R96 ;  /* 0x0000761000608816 */ /* 0x000fe20000000060 */
[----:B--2---:R-:W-:Y:S03]  /*4280*/  @UP0 UIMAD.WIDE UR10, UR8, 0x4, UR10 ;  /* 0x00000004080a08a5 */ /* 0x004fe6000f8e020a */
[----:B------:R-:W2:Y:S03]  /*4290*/  @!UP0 LDCU UR8, c[0x0][0x880] ;  /* 0x00011000ff0887ac */ /* 0x000ea60008000800 */
[----:B------:R-:W-:Y:S01]  /*42a0*/  IMAD.U32 R8, RZ, RZ, UR10 ;  /* 0x0000000aff087e24 */ /* 0x000fe2000f8e00ff */
[----:B------:R-:W-:Y:S05]  /*42b0*/  MOV R9, UR11 ;  /* 0x0000000b00097c02 */ /* 0x000fea0008000f00 */
[----:B-----5:R3:W5:Y:S02]  /*42c0*/  @P0 LDG.E R49, desc[UR46][R8.64] ;  /* 0x0000002e08310981 */ /* 0x020764000c1e1900 */
[----:B--23--:R-:W-:Y:S07]  /*42d0*/  @!P0 IMAD.U32 R49, RZ, RZ, UR8 ;  /* 0x00000008ff318e24 */ /* 0x00cfee000f8e00ff */
.L_x_70:
[----:B-----5:R-:W-:Y:S01]  /*42e0*/  @!P2 FSETP.EQ.AND P0, PT, R49, RZ, PT ;  /* 0x000000ff3100a20b */ /* 0x020fe20003f02000 */
[----:B------:R-:W-:Y:S01]  /*42f0*/  @!UPT UIADD3 URZ, UPT, UPT, URZ, URZ, URZ ;  /* 0x000000fffffff290 */ /* 0x000fe2000fffe0ff */
[----:B------:R-:W-:Y:S11]  /*4300*/  @!P2 BRA `(.L_x_71) ;  /* 0x000000000014a947 */ /* 0x000ff60003800000 */
[----:B------:R-:W-:Y:S02]  /*4310*/  LOP3.LUT P2, RZ, R96, 0xff, RZ, 0xc0, !PT ;  /* 0x000000ff60ff7812 */ /* 0x000fe4000784c0ff */
[----:B------:R-:W-:Y:S04]  /*4320*/  PLOP3.LUT P0, PT, PT, PT, UP0, 0x80, 0x8 ;  /* 0x000000000008781c */ /* 0x000fe80003f0f008 */
[----:B------:R-:W-:Y:S07]  /*4330*/  PLOP3.LUT P0, PT, P0, PT, PT, 0x8, 0x80 ;  /* 0x000000000080781c */ /* 0x000fee000070e170 */
[----:B------:R-:W-:Y:S11]  /*4340*/  @P2 FSETP.EQ.AND P0, PT, R49, RZ, PT ;  /* 0x000000ff3100220b */ /* 0x000ff60003f02000 */
[----:B------:R-:W-:Y:S02]  /*4350*/  @!UPT UIADD3 URZ, UPT, UPT, URZ, URZ, URZ ;  /* 0x000000fffffff290 */ /* 0x000fe4000fffe0ff */
.L_x_71:
[----:B------:R-:W3:Y:S01]  /*4360*/  SYNCS.PHASECHK.TRANS64.TRYWAIT P2, [UR7+0x40], R14 ;  /* 0x0000400eff0075a7 */ /* 0x000ee20008041107 */
[----:B------:R-:W-:Y:S04]  /*4370*/  ELECT P4, URZ, PT ;  /* 0x0000000000ff782f */ /* 0x000fe80003880000 */
[----:B------:R-:W-:Y:S11]  /*4380*/  PLOP3.LUT P4, PT, P0, P4, PT, 0xf2, 0x2f ;  /* 0x00000000002f781c */ /* 0x000ff60000789e72 */
[----:B------:R-:W-:Y:S02]  /*4390*/  @!UPT UIADD3 URZ, UPT, UPT, URZ, URZ, URZ ;  /* 0x000000fffffff290 */ /* 0x000fe4000fffe0ff */
[----:B-1----:R-:W-:Y:S05]  /*43a0*/  @!P4 IADD3 R8, P0, PT, R30, 0x580, RZ ;  /* 0x000005801e08c810 */ /* 0x002fea0007f1e0ff */
[----:B--2---:R-:W-:Y:S01]  /*43b0*/  @!P4 IMAD.X R2, RZ, RZ, R31, P0 ;  /* 0x000000ffff02c224 */ /* 0x004fe200000e061f */
[----:B---3--:R-:W-:Y:S07]  /*43c0*/  @!P2 BRA `(.L_x_72) ;  /* 0x000000540010a947 */ /* 0x008fee0003800000 */
.L_x_149:
[----:B------:R-:W-:Y:S01]  /*43d0*/  @!P4 R2UR UR8, R2 ;  /* 0x000000000208c2ca */ /* 0x000fe200000e0000 */
[----:B------:R-:W-:Y:S01]  /*43e0*/  VOTEU.ALL UP1, P4 ;  /* 0x0000000000ff7886 */ /* 0x000fe20002020000 */
[----:B------:R-:W-:Y:S01]  /*43f0*/  @!P4 R2UR UR9, R8 ;  /* 0x000000000809c2ca */ /* 0x000fe200000e0000 */
[----:B-1----:R-:W-:Y:S01]  /*4400*/  @!P4 IMAD.MOV.U32 R0, RZ, RZ, 0x1000 ;  /* 0x00001000ff00c424 */ /* 0x002fe200078e00ff */
[----:B------:R-:W-:Y:S01]  /*4410*/  UMOV UR10, 0x0 ;  /* 0x00000000000a7882 */ /* 0x000fe20000000000 */
[----:B------:R-:W-:Y:S01]  /*4420*/  UMOV UR11, 0x10000000 ;  /* 0x10000000000b7882 */ /* 0x000fe20000000000 */
[----:B------:R-:W-:Y:S01]  /*4430*/  @!UP1 UIADD3 UR32, UPT, UPT, UR7, 0x200, URZ ;  /* 0x0000020007209890 */ /* 0x000fe2000fffe0ff */
[----:B------:R-:W-:Y:S06]  /*4440*/  VOTEU.ALL UP1, P4 ;  /* 0x0000000000ff7886 */ /* 0x000fec0002020000 */
[----:B------:R-:W-:Y:S01]  /*4450*/  IMAD.U32 R9, RZ, RZ, UR8 ;  /* 0x00000008ff097e24 */ /* 0x000fe2000f8e00ff */
[----:B------:R-:W-:Y:S01]  /*4460*/  UPRMT UR8, UR37, 0x654, UR33 ;  /* 0x0000065425087896 */ /* 0x000fe20008000021 */
[----:B------:R-:W-:Y:S03]  /*4470*/  IMAD.U32 R8, RZ, RZ, UR9 ;  /* 0x00000009ff087e24 */ /* 0x000fe6000f8e00ff */
[----:B------:R-:W-:Y:S02]  /*4480*/  @!P4 R2UR UR15, R9 ;  /* 0x00000000090fc2ca */ /* 0x000fe400000e0000 */
[----:B------:R-:W-:Y:S02]  /*4490*/  @!P4 R2UR UR14, R8 ;  /* 0x00000000080ec2ca */ /* 0x000fe400000e0000 */
[----:B------:R-:W-:Y:S05]  /*44a0*/  @!P4 IADD3 R8, P0, PT, R30, 0x580, RZ ;  /* 0x000005801e08c810 */ /* 0x000fea0007f1e0ff */
[----:B------:R-:W-:Y:S06]  /*44b0*/  @!P4 IMAD.X R2, RZ, RZ, R31, P0 ;  /* 0x000000ffff02c224 */ /* 0x000fec00000e061f */
[----:B------:R1:W-:Y:S01]  /*44c0*/  @!UP1 UTMALDG.3D [UR32], [UR14], desc[UR10] ;  /* 0x00000a200e0095b4 */ /* 0x0003e20008011000 */
[----:B------:R1:W-:Y:S01]  /*44d0*/  @!P4 SYNCS.ARRIVE.TRANS64.RED.A0TR RZ, [UR7+0x20], R0 ;  /* 0x00002000ffffc9a7 */ /* 0x0003e20008300407 */
[----:B------:R-:W-:Y:S01]  /*44e0*/  SYNCS.ARRIVE.TRANS64.RED.A1T0 RZ, [UR8], RZ ;  /* 0x000000ffffff79a7 */ /* 0x000fe20008100408 */
[----:B------:R-:W2:Y:S02]  /*44f0*/  SYNCS.PHASECHK.TRANS64.TRYWAIT P2, [UR7+0x48], R14 ;  /* 0x0000480eff0075a7 */ /* 0x000ea40008041107 */
[----:B-12---:R-:W-:Y:S05]  /*4500*/  @!P2 BRA `(.L_x_73) ;  /* 0x0000005000d8a947 */ /* 0x006fea0003800000 */
.L_x_151:
[----:B------:R-:W-:Y:S01]  /*4510*/  @!P4 R2UR UR8, R2 ;  /* 0x000000000208c2ca */ /* 0x000fe200000e0000 */
[----:B------:R-:W-:Y:S01]  /*4520*/  VOTEU.ALL UP1, P4 ;  /* 0x0000000000ff7886 */ /* 0x000fe20002020000 */
[----:B------:R-:W-:Y:S01]  /*4530*/  @!P4 R2UR UR9, R8 ;  /* 0x000000000809c2ca */ /* 0x000fe200000e0000 */
[----:B-1----:R-:W-:Y:S01]  /*4540*/  @!P4 IMAD.MOV.U32 R0, RZ, RZ, 0x1000 ;  /* 0x00001000ff00c424 */ /* 0x002fe200078e00ff */
[----:B------:R-:W-:Y:S01]  /*4550*/  UMOV UR10, 0x0 ;  /* 0x00000000000a7882 */ /* 0x000fe20000000000 */
[----:B------:R-:W-:Y:S01]  /*4560*/  UMOV UR11, 0x10000000 ;  /* 0x10000000000b7882 */ /* 0x000fe20000000000 */
[----:B------:R-:W-:Y:S02]  /*4570*/  @!UP1 UIADD3 UR26, UPT, UPT, UR34, 0x40, URZ ;  /* 0x00000040221a9890 */ /* 0x000fe4000fffe0ff */
[----:B------:R-:W-:Y:S01]  /*4580*/  @!UP1 UIADD3 UR24, UPT, UPT, UR7, 0x1200, URZ ;  /* 0x0000120007189890 */ /* 0x000fe2000fffe0ff */
[----:B------:R-:W-:Y:S01]  /*4590*/  VOTEU.ALL UP1, P4 ;  /* 0x0000000000ff7886 */ /* 0x000fe20002020000 */
[----:B------:R-:W-:Y:S01]  /*45a0*/  UMOV UR27, UR35 ;  /* 0x00000023001b7c82 */ /* 0x000fe20008000000 */
[----:B------:R-:W-:Y:S02]  /*45b0*/  UMOV UR28, UR36 ;  /* 0x00000024001c7c82 */ /* 0x000fe40008000000 */
        /* <DEDUP_REMOVED lines=12> */
.L_x_153:
[----:B------:R-:W2:Y:S01]  /*4680*/  LDC.64 R12, c[0x0][0xb18] ;  /* 0x0002c600ff0c7b82 */ /* 0x000ea20000000a00 */
[----:B------:R-:W-:Y:S01]  /*4690*/  @!P4 R2UR UR8, R2 ;  /* 0x000000000208c2ca */ /* 0x000fe200000e0000 */
[----:B------:R-:W-:Y:S01]  /*46a0*/  VOTEU.ALL UP1, P4 ;  /* 0x0000000000ff7886 */ /* 0x000fe20002020000 */
[----:B------:R-:W-:Y:S01]  /*46b0*/  @!P4 R2UR UR9, R8 ;  /* 0x000000000809c2ca */ /* 0x000fe200000e0000 */
[----:B-1----:R-:W-:Y:S01]  /*46c0*/  @!P4 IMAD.MOV.U32 R0, RZ, RZ, 0x1000 ;  /* 0x00001000ff00c424 */ /* 0x002fe200078e00ff */
[----:B------:R-:W-:Y:S03]  /*46d0*/  UMOV UR10, 0x0 ;  /* 0x00000000000a7882 */ /* 0x000fe60000000000 */
[----:B------:R-:W1:Y:S01]  /*46e0*/  @!P1 LDC R2, c[0x0][0xb0c] ;  /* 0x0002c300ff029b82 */ /* 0x000e620000000800 */
[----:B------:R-:W-:Y:S01]  /*46f0*/  @!UP1 UIADD3 UR18, UPT, UPT, UR34, 0x80, URZ ;  /* 0x0000008022129890 */ /* 0x000fe2000fffe0ff */
[----:B------:R-:W-:Y:S01]  /*4700*/  @P3 SHF.R.U32.HI R26, RZ, 0x10, R21 ;  /* 0x00000010ff1a3819 */ /* 0x000fe20000011615 */
[----:B------:R-:W-:Y:S01]  /*4710*/  @!UP1 UIADD3 UR16, UPT, UPT, UR7, 0x2200, URZ ;  /* 0x0000220007109890 */ /* 0x000fe2000fffe0ff */
[----:B------:R-:W-:Y:S01]  /*4720*/  VIADD R28, R28, 0x1 ;  /* 0x000000011c1c7836 */ /* 0x000fe20000000000 */
[----:B------:R-:W-:Y:S01]  /*4730*/  VOTEU.ALL UP1, P4 ;  /* 0x0000000000ff7886 */ /* 0x000fe20002020000 */
[----:B------:R-:W-:Y:S01]  /*4740*/  UMOV UR11, 0x10000000 ;  /* 0x10000000000b7882 */ /* 0x000fe20000000000 */
[----:B------:R-:W-:Y:S01]  /*4750*/  UMOV UR19, UR35 ;  /* 0x0000002300137c82 */ /* 0x000fe20008000000 */
[----:B------:R-:W-:Y:S01]  /*4760*/  IMAD.U32 R9, RZ, RZ, UR8 ;  /* 0x00000008ff097e24 */ /* 0x000fe2000f8e00ff */
[----:B------:R-:W-:Y:S01]  /*4770*/  UMOV UR20, UR36 ;  /* 0x0000002400147c82 */ /* 0x000fe20008000000 */
[----:B------:R-:W-:Y:S01]  /*4780*/  IMAD.U32 R8, RZ, RZ, UR9 ;  /* 0x00000009ff087e24 */ /* 0x000fe2000f8e00ff */
[----:B------:R-:W-:Y:S02]  /*4790*/  UPRMT UR8, UR37, 0x654, UR17 ;  /* 0x0000065425087896 */ /* 0x000fe40008000011 */
[----:B------:R-:W-:Y:S02]  /*47a0*/  @!P4 R2UR UR15, R9 ;  /* 0x00000000090fc2ca */ /* 0x000fe400000e0000 */
[----:B------:R-:W-:Y:S02]  /*47b0*/  @!P4 R2UR UR14, R8 ;  /* 0x00000000080ec2ca */ /* 0x000fe400000e0000 */
[----:B------:R-:W3:Y:S11]  /*47c0*/  LDC.64 R8, c[0x0][0xb10] ;  /* 0x0002c400ff087b82 */ /* 0x000ef60000000a00 */
[----:B------:R1:W-:Y:S01]  /*47d0*/  @!UP1 UTMALDG.3D [UR16], [UR14], desc[UR10] ;  /* 0x00000a100e0095b4 */ /* 0x0003e20008011000 */
[----:B------:R5:W-:Y:S01]  /*47e0*/  @!P4 SYNCS.ARRIVE.TRANS64.RED.A0TR RZ, [UR7+0x30], R0 ;  /* 0x00003000ffffc9a7 */ /* 0x000be20008300407 */
[C---:B---3--:R-:W-:Y:S01]  /*47f0*/  @!P1 IMAD.HI.U32 R8, R11.reuse, R8, RZ ;  /* 0x000000080b089227 */ /* 0x048fe200078e00ff */
[----:B--2---:R-:W-:Y:S02]  /*4800*/  @!P1 ISETP.NE.AND P0, PT, R12, 0x1, PT ;  /* 0x000000010c00980c */ /* 0x004fe40003f05270 */
[----:B-1----:R-:W-:Y:S01]  /*4810*/  @!P1 ISETP.NE.AND P2, PT, R2, 0x1, PT ;  /* 0x000000010200980c */ /* 0x002fe20003f45270 */
[----:B------:R-:W-:Y:S01]  /*4820*/  SYNCS.ARRIVE.TRANS64.RED.A1T0 RZ, [UR8], RZ ;  /* 0x000000ffffff79a7 */ /* 0x000fe20008100408 */
[C---:B------:R-:W-:Y:S01]  /*4830*/  @!P1 IMAD.HI.U32 R13, R10.reuse, R13, RZ ;  /* 0x0000000d0a0d9227 */ /* 0x040fe200078e00ff */
[----:B------:R-:W-:Y:S04]  /*4840*/  @!P1 SHF.R.U32.HI R8, RZ, R9, R8 ;  /* 0x00000009ff089219 */ /* 0x000fe80000011608 */
[----:B------:R-:W-:Y:S01]  /*4850*/  @!P1 SEL R8, R11, R8, !P2 ;  /* 0x000000080b089207 */ /* 0x000fe20005000000 */
[----:B------:R-:W1:Y:S01]  /*4860*/  SYNCS.PHASECHK.TRANS64.TRYWAIT P5, [UR7+0x58], R14 ;  /* 0x0000580eff0075a7 */ /* 0x000e6200080a1107 */
[----:B-----5:R-:W2:Y:S02]  /*4870*/  @!P1 LDC R0, c[0x0][0xb20] ;  /* 0x0002c800ff009b82 */ /* 0x020ea40000000800 */
[----:B--2---:R-:W-:Y:S04]  /*4880*/  @!P1 SHF.R.U32.HI R0, RZ, R0, R13 ;  /* 0x00000000ff009219 */ /* 0x004fe8000001160d */
[----:B------:R-:W-:Y:S05]  /*4890*/  @!P1 SEL R9, R10, R0, !P0 ;  /* 0x000000000a099207 */ /* 0x000fea0004000000 */
[----:B------:R-:W-:Y:S02]  /*48a0*/  @!P1 IMAD.IADD R0, R9, 0x1, -R8 ;  /* 0x0000000109009824 */ /* 0x000fe400078e0a08 */
[----:B------:R-:W-:Y:S02]  /*48b0*/  @!P1 IMAD.IADD R8, R8, 0x1, -R9 ;  /* 0x0000000108089824 */ /* 0x000fe400078e0a09 */
[----:B------:R-:W-:Y:S02]  /*48c0*/  @!P1 IMAD R11, R0, R2, R11 ;  /* 0x00000002000b9224 */ /* 0x000fe400078e020b */
[----:B------:R-:W-:Y:S01]  /*48d0*/  @!P1 IMAD R10, R8, R12, R10 ;  /* 0x0000000c080a9224 */ /* 0x000fe200078e020a */
[----:B-1----:R-:W-:Y:S06]  /*48e0*/  @!P5 BRA `(.L_x_75) ;  /* 0x000000500010d947 */ /* 0x002fec0003800000 */
.L_x_155:
[----:B------:R-:W-:Y:S01]  /*48f0*/  @!P4 IADD3 R2, P0, PT, R30, 0x580, RZ ;  /* 0x000005801e02c810 */ /* 0x000fe20007f1e0ff */
[----:B------:R-:W-:Y:S01]  /*4900*/  VOTEU.ALL UP1, P4 ;  /* 0x0000000000ff7886 */ /* 0x000fe20002020000 */
[----:B------:R-:W-:Y:S01]  /*4910*/  UMOV UR18, 0x0 ;  /* 0x0000000000127882 */ /* 0x000fe20000000000 */
[----:B------:R-:W-:Y:S01]  /*4920*/  UMOV UR19, 0x10000000 ;  /* 0x1000000000137882 */ /* 0x000fe20000000000 */
[----:B------:R-:W-:Y:S01]  /*4930*/  @!P4 R2UR UR9, R2 ;  /* 0x000000000209c2ca */ /* 0x000fe200000e0000 */
[----:B-1----:R-:W-:Y:S01]  /*4940*/  @!P4 IMAD.X R0, RZ, RZ, R31, P0 ;  /* 0x000000ffff00c224 */ /* 0x002fe200000e061f */
[----:B------:R-:W-:Y:S01]  /*4950*/  @!UP1 UIADD3 UR10, UPT, UPT, UR34, 0xc0, URZ ;  /* 0x000000c0220a9890 */ /* 0x000fe2000fffe0ff */
[----:B------:R-:W-:Y:S01]  /*4960*/  ISETP.NE.AND P0, PT, R28, 0x2, PT ;  /* 0x000000021c00780c */ /* 0x000fe20003f05270 */
[----:B------:R-:W-:Y:S01]  /*4970*/  UMOV UR11, UR35 ;  /* 0x00000023000b7c82 */ /* 0x000fe20008000000 */
[----:B------:R-:W-:Y:S01]  /*4980*/  UMOV UR12, UR36 ;  /* 0x00000024000c7c82 */ /* 0x000fe20008000000 */
[----:B------:R-:W-:Y:S01]  /*4990*/  @!P4 R2UR UR8, R0 ;  /* 0x000000000008c2ca */ /* 0x000fe200000e0000 */
[----:B------:R-:W-:Y:S01]  /*49a0*/  IMAD.IADD R14, R10, 0x1, R94 ;  /* 0x000000010a0e7824 */ /* 0x000fe200078e025e */
[----:B------:R-:W-:Y:S01]  /*49b0*/  @P3 R2UR UR36, R26 ;  /* 0x000000001a2432ca */ /* 0x000fe200000e0000 */
[----:B------:R-:W-:Y:S01]  /*49c0*/  IMAD.IADD R15, R11, 0x1, R95 ;  /* 0x000000010b0f7824 */ /* 0x000fe200078e025f */
[----:B------:R-:W-:Y:S02]  /*49d0*/  SEL R0, RZ, 0x1, P0 ;  /* 0x00000001ff007807 */ /* 0x000fe40000000000 */
[----:B------:R-:W-:Y:S01]  /*49e0*/  LOP3.LUT R29, R29, 0x1, RZ, 0x3c, !PT ;  /* 0x000000011d1d7812 */ /* 0x000fe200078e3cff */
[----:B------:R-:W-:Y:S01]  /*49f0*/  IMAD.U32 R8, RZ, RZ, UR9 ;  /* 0x00000009ff087e24 */ /* 0x000fe2000f8e00ff */
[----:B------:R-:W-:Y:S01]  /*4a00*/  @!UP1 UIADD3 UR9, UPT, UPT, UR7, 0x38, URZ ;  /* 0x0000003807099890 */ /* 0x000fe2000fffe0ff */
[----:B------:R-:W-:Y:S02]  /*4a10*/  LOP3.LUT R27, R27, R0, RZ, 0x3c, !PT ;  /* 0x000000001b1b7212 */ /* 0x000fe400078e3cff */
[----:B------:R-:W-:Y:S02]  /*4a20*/  SEL R28, R28, RZ, P0 ;  /* 0x000000ff1c1c7207 */ /* 0x000fe40000000000 */
[----:B------:R-:W-:Y:S01]  /*4a30*/  IMAD.U32 R9, RZ, RZ, UR8 ;  /* 0x00000008ff097e24 */ /* 0x000fe2000f8e00ff */
[----:B------:R-:W-:Y:S01]  /*4a40*/  @!P4 R2UR UR14, R8 ;  /* 0x00000000080ec2ca */ /* 0x000fe200000e0000 */
[----:B------:R-:W-:Y:S01]  /*4a50*/  @!UP1 UIADD3 UR8, UPT, UPT, UR7, 0x3200, URZ ;  /* 0x0000320007089890 */ /* 0x000fe2000fffe0ff */
[----:B------:R-:W-:Y:S02]  /*4a60*/  VOTEU.ALL UP1, P4 ;  /* 0x0000000000ff7886 */ /* 0x000fe40002020000 */
[----:B------:R-:W-:Y:S11]  /*4a70*/  @!P4 R2UR UR15, R9 ;  /* 0x00000000090fc2ca */ /* 0x000ff600000e0000 */
[----:B------:R-:W-:Y:S02]  /*4a80*/  @!UPT UIADD3 URZ, UPT, UPT, URZ, URZ, URZ ;  /* 0x000000fffffff290 */ /* 0x000fe4000fffe0ff */
[----:B------:R2:W-:Y:S01]  /*4a90*/  @!UP1 UTMALDG.3D [UR8], [UR14], desc[UR18] ;  /* 0x000012080e0095b4 */ /* 0x0005e20008011000 */
[----:B------:R2:W-:Y:S01]  /*4aa0*/  @!P4 SYNCS.ARRIVE.TRANS64.RED.A0TR RZ, [UR7+0x38], R25 ;  /* 0x00003819ffffc9a7 */ /* 0x0005e20008300407 */
[----:B------:R-:W-:Y:S01]  /*4ab0*/  UPLOP3.LUT UP1, UPT, UPT, UPT, UPT, 0x80, 0x8 ;  /* 0x000000000008789c */ /* 0x000fe20003f2f070 */
[----:B------:R-:W-:Y:S01]  /*4ac0*/  SYNCS.ARRIVE.TRANS64.RED.A1T0 RZ, [UR13], RZ ;  /* 0x000000ffffff79a7 */ /* 0x000fe2000810040d */
[----:B------:R-:W-:Y:S09]  /*4ad0*/  @P3 BRA `(.L_x_76) ;  /* 0xfffffff000a03947 */ /* 0x000ff2000383ffff */
[----:B------:R-:W-:-:S04]  /*4ae0*/  SHF.L.U32 R2, R29, 0x1f, RZ ;  /* 0x0000001f1d027819 */ /* 0x000fc800000006ff */
[----:B------:R-:W1:Y:S02]  /*4af0*/  SYNCS.PHASECHK.TRANS64.TRYWAIT P0, [UR7+0x40], R2 ;  /* 0x00004002ff0075a7 */ /* 0x000e640008001107 */
[----:B-1----:R-:W-:Y:S05]  /*4b00*/  @!P0 BRA `(.L_x_77) ;  /* 0x0000004c00a08947 */ /* 0x002fea0003800000 */
.L_x_157:
[----:B------:R-:W3:Y:S02]  /*4b10*/  SYNCS.PHASECHK.TRANS64.TRYWAIT P0, [UR7+0x48], R2 ;  /* 0x00004802ff0075a7 */ /* 0x000ee40008001107 */
[----:B---3--:R-:W-:Y:S05]  /*4b20*/  @!P0 BRA `(.L_x_78) ;  /* 0x0000004c00b08947 */ /* 0x008fea0003800000 */
.L_x_159:
[----:B------:R-:W3:Y:S02]  /*4b30*/  SYNCS.PHASECHK.TRANS64.TRYWAIT P0, [UR7+0x50], R2 ;  /* 0x00005002ff0075a7 */ /* 0x000ee40008001107 */
[----:B---3--:R-:W-:Y:S05]  /*4b40*/  @!P0 BRA `(.L_x_79) ;  /* 0x0000004c00c08947 */ /* 0x008fea0003800000 */
.L_x_161:
[----:B-1----:R-:W-:-:S07]  /*4b50*/  MOV R0, UR7 ;  /* 0x0000000700007c02 */ /* 0x002fce0008000f00 */
.L_x_80:
[----:B-1----:R-:W-:-:S04]  /*4b60*/  SHF.L.U32 R2, R29, 0x1f, RZ ;  /* 0x0000001f1d027819 */ /* 0x002fc800000006ff */
[----:B------:R1:W3:Y:S03]  /*4b70*/  SYNCS.PHASECHK.TRANS64.TRYWAIT P0, [R0+URZ+0x58], R2 ;  /* 0x00005802000075a7 */ /* 0x0002e600080011ff */
[----:B---3--:R-:W-:Y:S05]  /*4b80*/  @!P0 NANOSLEEP.SYNCS 0x989680 ;  /* 0x009896800000895d */ /* 0x008fea0003900000 */
[----:B------:R-:W3:Y:S02]  /*4b90*/  @!P0 SYNCS.PHASECHK.TRANS64 P0, [R0+URZ+0x58], R2 ;  /* 0x00005802000085a7 */ /* 0x000ee400080010ff */
[----:B--23--:R-:W-:Y:S05]  /*4ba0*/  @P0 EXIT ;  /* 0x000000000000094d */ /* 0x00cfea0003800000 */
[----:B------:R-:W-:Y:S05]  /*4bb0*/  BRA `(.L_x_80) ;  /* 0xfffffffc00e87947 */ /* 0x000fea000383ffff */
.L_x_65:
[----:B------:R-:W-:-:S06]  /*4bc0*/  UISETP.GE.AND UP1, UPT, UR8, 0x4, UPT ;  /* 0x000000040800788c */ /* 0x000fcc000bf26270 */
[----:B------:R-:W-:-:S13]  /*4bd0*/  PLOP3.LUT P0, PT, PT, PT, UP1, 0x80, 0x8 ;  /* 0x000000000008781c */ /* 0x000fda0003f0f018 */
[----:B------:R-:W-:Y:S05]  /*4be0*/  @!P0 EXIT ;  /* 0x000000000000894d */ /* 0x000fea0003800000 */
[----:B------:R-:W-:Y:S01]  /*4bf0*/  BAR.SYNC.DEFER_BLOCKING 0x6, 0xa0 ;  /* 0x0182800000007b1d */ /* 0x000fe20000010000 */
[C---:B------:R-:W-:Y:S01]  /*4c00*/  IMAD.SHL.U32 R3, R108.reuse, 0x40, RZ ;  /* 0x000000406c037824 */ /* 0x040fe200078e00ff */
[C---:B------:R-:W-:Y:S01]  /*4c10*/  LOP3.LUT R110, R108.reuse, 0x60, RZ, 0xc0, !PT ;  /* 0x000000606c6e7812 */ /* 0x040fe200078ec0ff */
[C---:B------:R-:W-:Y:S01]  /*4c20*/  IMAD.SHL.U32 R100, R108.reuse, 0x20, RZ ;  /* 0x000000206c647824 */ /* 0x040fe200078e00ff */
[----:B------:R-:W-:Y:S01]  /*4c30*/  CS2R R106, SRZ ;  /* 0x00000000006a7805 */ /* 0x000fe2000001ff00 */
[C---:B------:R-:W-:Y:S01]  /*4c40*/  IMAD.SHL.U32 R4, R108.reuse, 0x2, RZ ;  /* 0x000000026c047824 */ /* 0x040fe200078e00ff */
[----:B------:R-:W-:Y:S02]  /*4c50*/  UMOV UR49, 0x400 ;  /* 0x0000040000317882 */ /* 0x000fe40000000000 */
[----:B------:R-:W1:Y:S01]  /*4c60*/  LDC R99, c[0x0][0x370] ;  /* 0x0000dc00ff637b82 */ /* 0x000e620000000800 */
[----:B------:R-:W-:Y:S01]  /*4c70*/  ULEA UR49, UR37, UR49, 0x18 ;  /* 0x0000003125317291 */ /* 0x000fe2000f8ec0ff */
[----:B------:R-:W-:Y:S01]  /*4c80*/  LOP3.LUT R2, R3, 0x180, RZ, 0xc0, !PT ;  /* 0x0000018003027812 */ /* 0x000fe200078ec0ff */
[----:B------:R-:W-:Y:S01]  /*4c90*/  IMAD.U32 R46, R108, 0x10000, RZ ;  /* 0x000100006c2e7824 */ /* 0x000fe200078e00ff */
[----:B------:R-:W-:Y:S01]  /*4ca0*/  LOP3.LUT R100, R100, 0xc00, RZ, 0xc0, !PT ;  /* 0x00000c0064647812 */ /* 0x000fe200078ec0ff */
[----:B------:R-:W-:Y:S01]  /*4cb0*/  UIADD3 UR4, UPT, UPT, UR49, 0x4200, URZ ;  /* 0x0000420031047890 */ /* 0x000fe2000fffe0ff */
[----:B------:R-:W-:Y:S01]  /*4cc0*/  LOP3.LUT R4, R2, 0x20, R4, 0xf8, !PT ;  /* 0x0000002002047812 */ /* 0x000fe200078ef804 */
[----:B------:R-:W-:Y:S01]  /*4cd0*/  IMAD.SHL.U32 R2, R108, 0x8, RZ ;  /* 0x000000086c027824 */ /* 0x000fe200078e00ff */
[----:B------:R-:W2:Y:S01]  /*4ce0*/  LDC R42, c[0x0][0xb0c] ;  /* 0x0002c300ff2a7b82 */ /* 0x000ea20000000800 */
[----:B------:R-:W-:Y:S01]  /*4cf0*/  LOP3.LUT R100, R100, 0x40, R3, 0xf8, !PT ;  /* 0x0000004064647812 */ /* 0x000fe200078ef803 */
[----:B------:R-:W-:Y:S01]  /*4d00*/  IMAD.MOV.U32 R45, RZ, RZ, RZ ;  /* 0x000000ffff2d7224 */ /* 0x000fe200078e00ff */
[----:B------:R-:W-:Y:S01]  /*4d10*/  LOP3.LUT R46, R46, 0x600000, RZ, 0xc0, !PT ;  /* 0x006000002e2e7812 */ /* 0x000fe200078ec0ff */
[----:B------:R-:W-:Y:S01]  /*4d20*/  IMAD.MOV.U32 R112, RZ, RZ, RZ ;  /* 0x000000ffff707224 */ /* 0x000fe200078e00ff */
[----:B------:R-:W-:-:S02]  /*4d30*/  LOP3.LUT R108, R108, 0x2, RZ, 0xc0, !PT ;  /* 0x000000026c6c7812 */ /* 0x000fc400078ec0ff */
[----:B------:R-:W-:Y:S02]  /*4d40*/  CS2R R104, SRZ ;  /* 0x0000000000687805 */ /* 0x000fe4000001ff00 */
[----:B------:R-:W-:Y:S01]  /*4d50*/  LOP3.LUT R2, R4, 0x30, R2, 0x78, !PT ;  /* 0x0000003004027812 */ /* 0x000fe200078e7802 */
[----:B------:R-:W4:Y:S01]  /*4d60*/  LDC R97, c[0x0][0xb20] ;  /* 0x0002c800ff617b82 */ /* 0x000f220000000800 */
[----:B------:R-:W3:Y:S01]  /*4d70*/  LDS R0, [UR49+0x120] ;  /* 0x00012031ff007984 */ /* 0x000ee20008000800 */
[----:B------:R-:W-:Y:S01]  /*4d80*/  LOP3.LUT R100, R100, 0x200, R3, 0xf8, !PT ;  /* 0x0000020064647812 */ /* 0x000fe200078ef803 */
[----:B------:R-:W-:Y:S01]  /*4d90*/  IMAD.MOV R102, RZ, RZ, -R108 ;  /* 0x000000ffff667224 */ /* 0x000fe200078e0a6c */
[----:B------:R-:W1:Y:S01]  /*4da0*/  LDCU.64 UR52, c[0x0][0x348] ;  /* 0x00006900ff3477ac */ /* 0x000e620008000a00 */
[----:B------:R-:W-:Y:S01]  /*4db0*/  IMAD.U32 R109, RZ, RZ, UR4 ;  /* 0x00000004ff6d7e24 */ /* 0x000fe2000f8e00ff */
[----:B------:R-:W-:Y:S02]  /*4dc0*/  LOP3.LUT R100, R100, R2, RZ, 0xfc, !PT ;  /* 0x0000000264647212 */ /* 0x000fe400078efcff */
[----:B------:R-:W1:Y:S01]  /*4dd0*/  LDC R41, c[0x0][0xb30] ;  /* 0x0002cc00ff297b82 */ /* 0x000e620000000800 */
[----:B------:R-:W1:Y:S01]  /*4de0*/  LDCU.64 UR38, c[0x0][0x888] ;  /* 0x00011100ff2677ac */ /* 0x000e620008000a00 */
[----:B------:R-:W1:Y:S06]  /*4df0*/  LDCU.64 UR44, c[0x0][0x890] ;  /* 0x00011200ff2c77ac */ /* 0x000e6c0008000a00 */
[----:B------:R-:W1:Y:S01]  /*4e00*/  LDC.64 R92, c[0x0][0xb10] ;  /* 0x0002c400ff5c7b82 */ /* 0x000e620000000a00 */
[----:B------:R-:W-:-:S07]  /*4e10*/  UIADD3 UR48, UPT, UPT, UR49, 0x200, URZ ;  /* 0x0000020031307890 */ /* 0x000fce000fffe0ff */
[----:B------:R-:W1:Y:S08]  /*4e20*/  LDC.64 R38, c[0x0][0xb18] ;  /* 0x0002c600ff267b82 */ /* 0x000e700000000a00 */
[----:B------:R-:W1:Y:S08]  /*4e30*/  LDC.64 R36, c[0x0][0xb28] ;  /* 0x0002ca00ff247b82 */ /* 0x000e700000000a00 */
[----:B------:R-:W1:Y:S01]  /*4e40*/  LDC.64 R90, c[0x0][0x8b0] ;  /* 0x00022c00ff5a7b82 */ /* 0x000e620000000a00 */
[----:B---3--:R-:W-:-:S07]  /*4e50*/  IMAD.IADD R46, R0, 0x1, R46 ;  /* 0x00000001002e7824 */ /* 0x008fce00078e022e */
[----:B------:R-:W3:Y:S08]  /*4e60*/  LDC.64 R88, c[0x0][0x8a8] ;  /* 0x00022a00ff587b82 */ /* 0x000ef00000000a00 */
[----:B--2-4-:R-:W1:Y:S02]  /*4e70*/  LDC R98, c[0x0][0x374] ;  /* 0x0000dd00ff627b82 */ /* 0x014e640000000800 */
.L_x_122:
[----:B------:R-:W-:Y:S02]  /*4e80*/  LEA R0, R112, UR49, 0x3 ;  /* 0x0000003170007c11 */ /* 0x000fe4000f8e18ff */
[----:B------:R-:W-:Y:S02]  /*4e90*/  SHF.L.U32 R2, R106, 0x1f, RZ ;  /* 0x0000001f6a027819 */ /* 0x000fe400000006ff */
[----:B------:R-:W-:Y:S02]  /*4ea0*/  LEA R16, R112, UR49, 0x4 ;  /* 0x0000003170107c11 */ /* 0x000fe4000f8e20ff */
[----:B------:R-:W2:Y:S02]  /*4eb0*/  SYNCS.PHASECHK.TRANS64.TRYWAIT P0, [R0+URZ+0x70], R2 ;  /* 0x00007002000075a7 */ /* 0x000ea400080011ff */
[----:B-12---:R-:W-:Y:S05]  /*4ec0*/  @!P0 BRA `(.L_x_81) ;  /* 0x0000004800f88947 */ /* 0x006fea0003800000 */
.L_x_162:
[----:B------:R-:W4:Y:S01]  /*4ed0*/  LDC.64 R10, c[0x0][0xb10] ;  /* 0x0002c400ff0a7b82 */ /* 0x000f220000000a00 */
[----:B------:R-:W3:Y:S01]  /*4ee0*/  LDS.128 R16, [R16+0x100] ;  /* 0x0001000010107984 */ /* 0x000ee20000000c00 */
[----:B-1----:R-:W-:Y:S01]  /*4ef0*/  ISETP.NE.AND P1, PT, R41, 0x1, PT ;  /* 0x000000012900780c */ /* 0x002fe20003f25270 */
[----:B--2---:R-:W-:Y:S01]  /*4f00*/  VIADD R0, R0, 0x80 ;  /* 0x0000008000007836 */ /* 0x004fe20000000000 */
[----:B------:R-:W-:Y:S04]  /*4f10*/  ISETP.GE.AND P0, PT, R40, 0x1, PT ;  /* 0x000000012800780c */ /* 0x000fe80003f06270 */
[----:B------:R-:W1:Y:S01]  /*4f20*/  LDC.64 R8, c[0x0][0xb18] ;  /* 0x0002c600ff087b82 */ /* 0x000e620000000a00 */
[----:B------:R-:W-:Y:S01]  /*4f30*/  PRMT R0, RZ, 0x654, R0 ;  /* 0x00000654ff007816 */ /* 0x000fe20000000000 */
[----:B------:R-:W-:Y:S01]  /*4f40*/  @!PT LDS RZ, [RZ] ;  /* 0x00000000fffff984 */ /* 0x000fe20000000800 */
[----:B------:R-:W-:Y:S01]  /*4f50*/  @!PT LDS RZ, [RZ] ;  /* 0x00000000fffff984 */ /* 0x000fe20000000800 */
[----:B------:R-:W-:Y:S01]  /*4f60*/  @!PT LDS RZ, [RZ] ;  /* 0x00000000fffff984 */ /* 0x000fe20000000800 */
[----:B------:R-:W-:Y:S01]  /*4f70*/  @!PT LDS RZ, [RZ] ;  /* 0x00000000fffff984 */ /* 0x000fe20000000800 */
[----:B------:R2:W-:Y:S06]  /*4f80*/  MEMBAR.ALL.CTA ;  /* 0x0000000000007992 */ /* 0x0005ec0000008000 */
[----:B--2---:R-:W2:Y:S01]  /*4f90*/  FENCE.VIEW.ASYNC.S ;  /* 0x00000000000073c6 */ /* 0x004ea20000000000 */
[----:B------:R-:W1:Y:S08]  /*4fa0*/  @!P1 LDC R12, c[0x0][0xb20] ;  /* 0x0002c800ff0c9b82 */ /* 0x000e700000000800 */
[----:B------:R-:W1:Y:S01]  /*4fb0*/  @!P1 LDC R7, c[0x0][0xb0c] ;  /* 0x0002c300ff079b82 */ /* 0x000e620000000800 */
[----:B--2---:R2:W-:Y:S01]  /*4fc0*/  SYNCS.ARRIVE.TRANS64.RED.A1T0 RZ, [R0+URZ], RZ ;  /* 0x000000ff00ff79a7 */ /* 0x0045e200081004ff */
[----:B---3--:R-:W-:Y:S04]  /*4fd0*/  LOP3.LUT P4, RZ, R18, 0x1, RZ, 0xc0, !PT ;  /* 0x0000000112ff7812 */ /* 0x008fe8000788c0ff */
[----:B------:R-:W-:Y:S09]  /*4fe0*/  P2R R111, PR, RZ, 0x10 ;  /* 0x00000010ff6f7803 */ /* 0x000ff20000000000 */
[----:B------:R-:W-:Y:S02]  /*4ff0*/  @P4 MOV R44, R16 ;  /* 0x00000010002c4202 */ /* 0x000fe40000000f00 */
[----:B------:R-:W-:Y:S01]  /*5000*/  @P4 LOP3.LUT R43, R17, 0xffff, RZ, 0xc0, !PT ;  /* 0x0000ffff112b4812 */ /* 0x000fe200078ec0ff */
[----:B--2-4-:R-:W-:Y:S06]  /*5010*/  @!P0 BRA `(.L_x_82) ;  /* 0x0000000000a48947 */ /* 0x014fec0003800000 */
[----:B------:R-:W-:Y:S01]  /*5020*/  IMAD.HI.U32 R0, R98, R39, RZ ;  /* 0x0000002762007227 */ /* 0x000fe200078e00ff */
[----:B------:R-:W-:Y:S02]  /*5030*/  ISETP.NE.AND P0, PT, R38, 0x1, PT ;  /* 0x000000012600780c */ /* 0x000fe40003f05270 */
[----:B------:R-:W-:Y:S01]  /*5040*/  ISETP.NE.AND P2, PT, R40, 0x1, PT ;  /* 0x000000012800780c */ /* 0x000fe20003f45270 */
[----:B------:R-:W-:Y:S01]  /*5050*/  IMAD.HI.U32 R4, R99, R92, RZ ;  /* 0x0000005c63047227 */ /* 0x000fe200078e00ff */
[----:B------:R-:W-:Y:S02]  /*5060*/  SHF.R.U32.HI R0, RZ, R97, R0 ;  /* 0x00000061ff007219 */ /* 0x000fe40000011600 */
[----:B------:R-:W-:Y:S01]  /*5070*/  ISETP.NE.AND P3, PT, R42, 0x1, PT ;  /* 0x000000012a00780c */ /* 0x000fe20003f65270 */
[----:B------:R-:W-:Y:S01]  /*5080*/  IMAD.HI.U32 R6, R43, R39, RZ ;  /* 0x000000272b067227 */ /* 0x000fe200078e00ff */
[-C--:B------:R-:W-:Y:S02]  /*5090*/  SHF.R.U32.HI R4, RZ, R93.reuse, R4 ;  /* 0x0000005dff047219 */ /* 0x080fe40000011604 */
[----:B------:R-:W-:Y:S01]  /*50a0*/  SEL R0, R98, R0, !P0 ;  /* 0x0000000062007207 */ /* 0x000fe20004000000 */
[----:B------:R-:W-:Y:S01]  /*50b0*/  IMAD.HI.U32 R5, R44, R92, RZ ;  /* 0x0000005c2c057227 */ /* 0x000fe200078e00ff */
[----:B------:R-:W-:Y:S03]  /*50c0*/  SEL R4, R99, R4, !P3 ;  /* 0x0000000463047207 */ /* 0x000fe60005800000 */
[-C--:B------:R-:W-:Y:S01]  /*50d0*/  IMAD.HI.U32 R3, R0, R36.reuse, RZ ;  /* 0x0000002400037227 */ /* 0x080fe200078e00ff */
[----:B------:R-:W-:Y:S03]  /*50e0*/  SHF.R.U32.HI R5, RZ, R93, R5 ;  /* 0x0000005dff057219 */ /* 0x000fe60000011605 */
[----:B------:R-:W-:Y:S01]  /*50f0*/  IMAD.HI.U32 R2, R4, R36, RZ ;  /* 0x0000002404027227 */ /* 0x000fe200078e00ff */
[----:B------:R-:W-:Y:S02]  /*5100*/  @P2 SHF.R.U32.HI R0, RZ, R37, R3 ;  /* 0x00000025ff002219 */ /* 0x000fe40000011603 */
[----:B------:R-:W-:Y:S02]  /*5110*/  SHF.R.U32.HI R3, RZ, R97, R6 ;  /* 0x00000061ff037219 */ /* 0x000fe40000011606 */
[----:B------:R-:W-:Y:S01]  /*5120*/  @P2 SHF.R.U32.HI R4, RZ, R37, R2 ;  /* 0x00000025ff042219 */ /* 0x000fe20000011602 */
[----:B------:R-:W-:Y:S01]  /*5130*/  IMAD R0, R40, R0, RZ ;  /* 0x0000000028007224 */ /* 0x000fe200078e02ff */
[----:B------:R-:W-:Y:S02]  /*5140*/  SEL R3, R43, R3, !P0 ;  /* 0x000000032b037207 */ /* 0x000fe40004000000 */
[----:B------:R-:W-:Y:S01]  /*5150*/  SEL R2, R44, R5, !P3 ;  /* 0x000000052c027207 */ /* 0x000fe20005800000 */
[----:B------:R-:W-:Y:S01]  /*5160*/  IMAD R5, R40, R4, RZ ;  /* 0x0000000428057224 */ /* 0x000fe200078e02ff */
[C---:B------:R-:W-:Y:S01]  /*5170*/  ISETP.GE.AND P0, PT, R3.reuse, R0, PT ;  /* 0x000000000300720c */ /* 0x040fe20003f06270 */
[C---:B------:R-:W-:Y:S03]  /*5180*/  IMAD.HI.U32 R0, R3.reuse, R36, RZ ;  /* 0x0000002403007227 */ /* 0x040fe600078e00ff */
[C---:B------:R-:W-:Y:S02]  /*5190*/  ISETP.GE.OR P0, PT, R2.reuse, R5, P0 ;  /* 0x000000050200720c */ /* 0x040fe40000706670 */
[----:B------:R-:W-:Y:S04]  /*51a0*/  SHF.R.U32.HI R0, RZ, R37, R0 ;  /* 0x00000025ff007219 */ /* 0x000fe80000011600 */
[C---:B------:R-:W-:Y:S05]  /*51b0*/  SEL R6, R3.reuse, R0, !P2 ;  /* 0x0000000003067207 */ /* 0x040fea0005000000 */
        /* <DEDUP_REMOVED lines=14> */
[----:B------:R-:W-:Y:S07]  /*52a0*/  IMAD R43, R3, R38, R43 ;  /* 0x00000026032b7224 */ /* 0x000fee00078e022b */
.L_x_82:
[----:B-1----:R-:W-:Y:S01]  /*52b0*/  @!P1 ISETP.NE.AND P0, PT, R8, 0x1, PT ;  /* 0x000000010800980c */ /* 0x002fe20003f05270 */
[----:B------:R-:W-:Y:S01]  /*52c0*/  @!P1 IMAD.HI.U32 R0, R44, R10, RZ ;  /* 0x0000000a2c009227 */ /* 0x000fe200078e00ff */
[----:B------:R-:W-:Y:S01]  /*52d0*/  @!P1 ISETP.NE.AND P2, PT, R7, 0x1, PT ;  /* 0x000000010700980c */ /* 0x000fe20003f45270 */
[----:B------:R-:W-:Y:S01]  /*52e0*/  ULOP3.LUT UP0, URZ, UR48, 0x1b0, URZ, 0xc0, !UPT ;  /* 0x000001b030ff7892 */ /* 0x000fe2000f80c0ff */
[----:B------:R-:W-:Y:S01]  /*52f0*/  R2UR UR42, R15 ;  /* 0x000000000f2a72ca */ /* 0x000fe200000e0000 */
[C---:B------:R-:W-:Y:S01]  /*5300*/  @!P1 IMAD.HI.U32 R2, R43.reuse, R9, RZ ;  /* 0x000000092b029227 */ /* 0x040fe200078e00ff */
[----:B------:R-:W-:Y:S02]  /*5310*/  @!P1 SHF.R.U32.HI R0, RZ, R11, R0 ;  /* 0x0000000bff009219 */ /* 0x000fe40000011600 */
[----:B------:R-:W-:Y:S01]  /*5320*/  R2UR UR41, R14 ;  /* 0x000000000e2972ca */ /* 0x000fe200000e0000 */
[----:B------:R-:W-:Y:S01]  /*5330*/  VIADD R112, R112, 0x1 ;  /* 0x0000000170707836 */ /* 0x000fe20000000000 */
[----:B------:R-:W-:Y:S02]  /*5340*/  @!P1 SHF.R.U32.HI R2, RZ, R12, R2 ;  /* 0x0000000cff029219 */ /* 0x000fe40000011602 */
[----:B------:R-:W-:Y:S02]  /*5350*/  @!P1 SEL R3, R44, R0, !P2 ;  /* 0x000000002c039207 */ /* 0x000fe40005000000 */
[----:B------:R-:W-:Y:S02]  /*5360*/  @!P1 SEL R2, R43, R2, !P0 ;  /* 0x000000022b029207 */ /* 0x000fe40004000000 */
[----:B------:R-:W-:Y:S01]  /*5370*/  @P4 SHF.R.U32.HI R103, RZ, 0x10, R17 ;  /* 0x00000010ff674819 */ /* 0x000fe20000011611 */
[----:B------:R-:W-:Y:S02]  /*5380*/  USHF.L.U32 UR42, UR42, 0x6, URZ ;  /* 0x000000062a2a7899 */ /* 0x000fe400080006ff */
[----:B------:R-:W-:Y:S02]  /*5390*/  @!P1 IMAD.IADD R0, R2, 0x1, -R3 ;  /* 0x0000000102009824 */ /* 0x000fe400078e0a03 */
[----:B------:R-:W-:Y:S01]  /*53a0*/  @!P1 IMAD.IADD R2, R3, 0x1, -R2 ;  /* 0x0000000103029824 */ /* 0x000fe200078e0a02 */
[----:B------:R-:W-:Y:S01]  /*53b0*/  USHF.L.U32 UR41, UR41, 0x8, URZ ;  /* 0x0000000829297899 */ /* 0x000fe200080006ff */
[----:B------:R-:W-:Y:S02]  /*53c0*/  @!P1 IMAD R44, R0, R7, R44 ;  /* 0x00000007002c9224 */ /* 0x000fe400078e022c */
[----:B------:R-:W-:Y:S01]  /*53d0*/  @!P1 IMAD R43, R2, R8, R43 ;  /* 0x00000008022b9224 */ /* 0x000fe200078e022b */
[----:B------:R-:W-:Y:S08]  /*53e0*/  BRA.U !UP0, `(.L_x_83) ;  /* 0x0000000108407547 */ /* 0x000ff0000b800000 */
[----:B------:R-:W1:Y:S01]  /*53f0*/  LDCU.64 UR8, c[0x4][0x88] ;  /* 0x01001100ff0877ac */ /* 0x000e620008000a00 */
[----:B------:R-:W-:Y:S01]  /*5400*/  MOV R3, 0x0 ;  /* 0x0000000000037802 */ /* 0x000fe20000000f00 */
[----:B------:R-:W-:Y:S02]  /*5410*/  HFMA2 R12, -RZ, RZ, 0, 5.9604644775390625e-08 ;  /* 0x00000001ff0c7431 */ /* 0x000fe400000001ff */
[----:B------:R-:W-:Y:S02]  /*5420*/  IMAD.MOV.U32 R8, RZ, RZ, 0x70 ;  /* 0x00000070ff087424 */ /* 0x000fe400078e00ff */
[----:B------:R-:W-:Y:S01]  /*5430*/  IMAD.MOV.U32 R13, RZ, RZ, RZ ;  /* 0x000000ffff0d7224 */ /* 0x000fe200078e00ff */
[----:B------:R-:W2:Y:S01]  /*5440*/  LDCU.64 UR6, c[0x4][0x90] ;  /* 0x01001200ff0677ac */ /* 0x000ea20008000a00 */
[----:B------:R-:W3:Y:S01]  /*5450*/  LDC.64 R2, c[0x4][R3] ;  /* 0x0100000003027b82 */ /* 0x000ee20000000a00 */
[----:B------:R-:W4:Y:S01]  /*5460*/  LDCU.64 UR4, c[0x4][0x8] ;  /* 0x01000100ff0477ac */ /* 0x000f220008000a00 */
[----:B-1----:R-:W-:Y:S01]  /*5470*/  MOV R5, UR9 ;  /* 0x0000000900057c02 */ /* 0x002fe20008000f00 */
[----:B------:R-:W-:Y:S01]  /*5480*/  IMAD.U32 R4, RZ, RZ, UR8 ;  /* 0x00000008ff047e24 */ /* 0x000fe2000f8e00ff */
[----:B--2---:R-:W-:Y:S01]  /*5490*/  MOV R7, UR7 ;  /* 0x0000000700077c02 */ /* 0x004fe20008000f00 */
[----:B------:R-:W-:Y:S01]  /*54a0*/  IMAD.U32 R6, RZ, RZ, UR6 ;  /* 0x00000006ff067e24 */ /* 0x000fe2000f8e00ff */
[----:B----4-:R-:W-:Y:S01]  /*54b0*/  MOV R11, UR5 ;  /* 0x00000005000b7c02 */ /* 0x010fe20008000f00 */
[----:B------:R-:W-:Y:S02]  /*54c0*/  IMAD.U32 R10, RZ, RZ, UR4 ;  /* 0x00000004ff0a7e24 */ /* 0x000fe4000f8e00ff */
[----:B------:R-:W-:Y:S07]  /*54d0*/  LEPC R20, `(.L_x_83) ;  /* 0x000000001014794e */ /* 0x000fee0000000000 */
[----:B---3-5:R-:W-:Y:S05]  /*54e0*/  CALL.ABS.NOINC R2 ;  /* 0x0000000002007343 */ /* 0x028fea0003c00000 */
.L_x_83:
[----:B------:R-:W-:Y:S01]  /*54f0*/  LOP3.LUT P0, RZ, R109, 0x1b0, RZ, 0xc0, !PT ;  /* 0x000001b06dff7812 */ /* 0x000fe2000780c0ff */
[----:B------:R-:W-:Y:S11]  /*5500*/  BSSY.RECONVERGENT B6, `(.L_x_84) ;  /* 0x0000013000067945 */ /* 0x000ff60003800200 */
[----:B------:R-:W-:Y:S01]  /*5510*/  @!UPT UIADD3 URZ, UPT, UPT, URZ, URZ, URZ ;  /* 0x000000fffffff290 */ /* 0x000fe2000fffe0ff */
[----:B------:R-:W-:Y:S05]  /*5520*/  @!P0 BRA `(.L_x_85) ;  /* 0x0000000000408947 */ /* 0x000fea0003800000 */
        /* <DEDUP_REMOVED lines=16> */
.L_x_85:
[----:B------:R-:W-:Y:S05]  /*5630*/  BSYNC.RECONVERGENT B6 ;  /* 0x0000000000067941 */ /* 0x000fea0003800200 */
.L_x_84:
[----:B------:R-:W-:Y:S01]  /*5640*/  ISETP.NE.U32.AND P4, PT, R90, RZ, PT ;  /* 0x000000ff5a00720c */ /* 0x000fe20003f85070 */
[----:B------:R-:W-:Y:S01]  /*5650*/  UISETP.NE.AND UP2, UPT, UR50, URZ, UPT ;  /* 0x000000ff3200728c */ /* 0x000fe2000bf45270 */
[----:B------:R-:W-:Y:S01]  /*5660*/  ISETP.NE.U32.AND P2, PT, RZ, UR38, PT ;  /* 0x00000026ff007c0c */ /* 0x000fe2000bf45070 */
[----:B------:R-:W-:Y:S01]  /*5670*/  UISETP.NE.U32.AND UP1, UPT, UR44, URZ, UPT ;  /* 0x000000ff2c00728c */ /* 0x000fe2000bf25070 */
[----:B------:R-:W-:Y:S01]  /*5680*/  ISETP.NE.AND.EX P4, PT, R91, RZ, PT, P4 ;  /* 0x000000ff5b00720c */ /* 0x000fe20003f85340 */
[----:B------:R-:W-:Y:S01]  /*5690*/  UPLOP3.LUT UP0, UPT, UPT, UPT, UPT, 0x40, 0x4 ;  /* 0x000000000004789c */ /* 0x000fe20003f0e870 */
[----:B------:R-:W-:Y:S01]  /*56a0*/  ISETP.NE.AND.EX P2, PT, RZ, UR39, PT, P2 ;  /* 0x00000027ff007c0c */ /* 0x000fe2000bf45320 */
[----:B------:R-:W-:Y:S01]  /*56b0*/  UISETP.NE.AND.EX UP1, UPT, UR45, URZ, UPT, UP1 ;  /* 0x000000ff2d00728c */ /* 0x000fe2000bf25310 */
[----:B------:R-:W-:Y:S04]  /*56c0*/  PLOP3.LUT P1, PT, PT, PT, UP2, 0x80, 0x8 ;  /* 0x000000000008781c */ /* 0x000fe80003f2f028 */
[----:B------:R-:W-:Y:S06]  /*56d0*/  @UP2 UPLOP3.LUT UP0, UPT, UPT, UPT, UP1, 0x80, 0x8 ;  /* 0x000000000008289c */ /* 0x000fec0003f0f010 */
[----:B------:R-:W-:Y:S01]  /*56e0*/  PLOP3.LUT P0, PT, PT, PT, UP0, 0x80, 0x8 ;  /* 0x000000000008781c */ /* 0x000fe20003f0f008 */
[----:B------:R-:W-:Y:S01]  /*56f0*/  @!UPT UIADD3 URZ, UPT, UPT, URZ, URZ, URZ ;  /* 0x000000fffffff290 */ /* 0x000fe2000fffe0ff */
[----:B------:R-:W-:Y:S11]  /*5700*/  BRA.U !UP1, `(.L_x_86) ;  /* 0x0000000109387547 */ /* 0x000ff6000b800000 */
[----:B------:R-:W-:Y:S01]  /*5710*/  UISETP.NE.U32.AND UP0, UPT, UR38, URZ, UPT ;  /* 0x000000ff2600728c */ /* 0x000fe2000bf05070 */
[----:B------:R-:W-:Y:S02]  /*5720*/  HFMA2 R0, -RZ, RZ, 0, 5.9604644775390625e-08 ;  /* 0x00000001ff007431 */ /* 0x000fe400000001ff */
[----:B------:R-:W-:Y:S01]  /*5730*/  IMAD.MOV.U32 R96, RZ, RZ, 0x1 ;  /* 0x00000001ff607424 */ /* 0x000fe200078e00ff */
[----:B------:R-:W-:Y:S06]  /*5740*/  UISETP.NE.AND.EX UP0, UPT, UR39, URZ, UPT, UP0 ;  /* 0x000000ff2700728c */ /* 0x000fec000bf05300 */
[----:B------:R-:W-:Y:S05]  /*5750*/  PLOP3.LUT P3, PT, PT, PT, UP0, 0x80, 0x8 ;  /* 0x000000000008781c */ /* 0x000fea0003f6f008 */
[----:B------:R-:W1:Y:S01]  /*5760*/  @UP0 LDCU.64 UR6, c[0x0][0x888] ;  /* 0x00011100ff0607ac */ /* 0x000e620008000a00 */
[----:B------:R-:W-:Y:S07]  /*5770*/  @UP0 UIMAD UR4, UR36, UR44, URZ ;  /* 0x0000002c240402a4 */ /* 0x000fee000f8e02ff */
[----:B------:R-:W-:Y:S01]  /*5780*/  @!P3 PRMT R96, R0, 0x7610, R96 ;  /* 0x000076100060b816 */ /* 0x000fe20000000060 */
[----:B-1----:R-:W-:Y:S03]  /*5790*/  @UP0 UIMAD.WIDE UR6, UR4, 0x4, UR6 ;  /* 0x00000004040608a5 */ /* 0x002fe6000f8e0206 */
[----:B------:R-:W1:Y:S03]  /*57a0*/  @!UP0 LDCU UR4, c[0x0][0x880] ;  /* 0x00011000ff0487ac */ /* 0x000e660008000800 */
[----:B------:R-:W-:Y:S01]  /*57b0*/  IMAD.U32 R2, RZ, RZ, UR6 ;  /* 0x00000006ff027e24 */ /* 0x000fe2000f8e00ff */
[----:B------:R-:W-:Y:S05]  /*57c0*/  MOV R3, UR7 ;  /* 0x0000000700037c02 */ /* 0x000fea0008000f00 */
[----:B-----5:R2:W5:Y:S02]  /*57d0*/  @P3 LDG.E R49, desc[UR46][R2.64] ;  /* 0x0000002e02313981 */ /* 0x020564000c1e1900 */
[----:B-12---:R-:W-:Y:S02]  /*57e0*/  @!P3 IMAD.U32 R49, RZ, RZ, UR4 ;  /* 0x00000004ff31be24 */ /* 0x006fe4000f8e00ff */
.L_x_86:
[----:B------:R-:W-:Y:S05]  /*57f0*/  @!P4 BRA `(.L_x_87) ;  /* 0x000000000020c947 */ /* 0x000fea0003800000 */
[----:B------:R-:W-:Y:S04]  /*5800*/  ISETP.NE.U32.AND P3, PT, R88, RZ, PT ;  /* 0x000000ff5800720c */ /* 0x000fe80003f65070 */
[----:B------:R-:W-:Y:S11]  /*5810*/  ISETP.NE.AND.EX P3, PT, R89, RZ, PT, P3 ;  /* 0x000000ff5900720c */ /* 0x000ff60003f65330 */
[----:B------:R-:W-:Y:S02]  /*5820*/  @!UPT UIADD3 URZ, UPT, UPT, URZ, URZ, URZ ;  /* 0x000000fffffff290 */ /* 0x000fe4000fffe0ff */
[----:B------:R-:W1:Y:S01]  /*5830*/  @P3 LDC.64 R2, c[0x0][0x8a8] ;  /* 0x00022a00ff023b82 */ /* 0x000e620000000a00 */
[----:B------:R-:W-:Y:S04]  /*5840*/  @P3 IMAD R0, R90, UR36, RZ ;  /* 0x000000245a003c24 */ /* 0x000fe8000f8e02ff */
[----:B-1----:R-:W-:Y:S05]  /*5850*/  @P3 IMAD.WIDE R2, R0, 0x4, R2 ;  /* 0x0000000400023825 */ /* 0x002fea00078e0202 */
[----:B-----5:R1:W5:Y:S02]  /*5860*/  @P3 LDG.E R47, desc[UR46][R2.64] ;  /* 0x0000002e022f3981 */ /* 0x020364000c1e1900 */
[----:B-1----:R-:W2:Y:S02]  /*5870*/  @!P3 LDC R47, c[0x0][0x8a0] ;  /* 0x00022800ff2fbb82 */ /* 0x002ea40000000800 */
.L_x_87:
[----:B-----5:R-:W-:Y:S01]  /*5880*/  FSETP.NEU.AND P4, PT, R49, RZ, PT ;  /* 0x000000ff3100720b */ /* 0x020fe20003f8d000 */
[----:B------:R-:W-:Y:S01]  /*5890*/  BSSY B1, `(.L_x_88) ;  /* 0x0000042000017945 */ /* 0x000fe20003800000 */
[----:B------:R-:W-:Y:S01]  /*58a0*/  SEL R5, RZ, 0xffffffff, P2 ;  /* 0xffffffffff057807 */ /* 0x000fe20001000000 */
[----:B------:R-:W-:Y:S01]  /*58b0*/  IMAD.MOV.U32 R115, RZ, RZ, 0x1 ;  /* 0x00000001ff737424 */ /* 0x000fe200078e00ff */
[----:B------:R-:W-:Y:S02]  /*58c0*/  LOP3.LUT P3, RZ, R96, 0xff, RZ, 0xc0, !PT ;  /* 0x000000ff60ff7812 */ /* 0x000fe4000786c0ff */
[----:B------:R-:W-:Y:S02]  /*58d0*/  CS2R R86, SRZ ;  /* 0x0000000000567805 */ /* 0x000fe4000001ff00 */
[----:B------:R-:W-:Y:S02]  /*58e0*/  @P1 SEL R0, RZ, 0xffffffff, P4 ;  /* 0xffffffffff001807 */ /* 0x000fe40002000000 */
[----:B------:R-:W-:Y:S02]  /*58f0*/  CS2R R84, SRZ ;  /* 0x0000000000547805 */ /* 0x000fe4000001ff00 */
[----:B------:R-:W-:Y:S02]  /*5900*/  LEA R2, R105, UR49, 0x3 ;  /* 0x0000003169027c11 */ /* 0x000fe4000f8e18ff */
[----:B------:R-:W-:Y:S02]  /*5910*/  CS2R R82, SRZ ;  /* 0x0000000000527805 */ /* 0x000fe4000001ff00 */
[----:B------:R-:W-:Y:S02]  /*5920*/  @P0 SEL R0, R5, R0, !P3 ;  /* 0x0000000005000207 */ /* 0x000fe40005800000 */
[----:B------:R-:W-:Y:S02]  /*5930*/  CS2R R80, SRZ ;  /* 0x0000000000507805 */ /* 0x000fe4000001ff00 */
[----:B------:R-:W-:Y:S02]  /*5940*/  LEA R113, R45, UR49, 0x3 ;  /* 0x000000312d717c11 */ /* 0x000fe4000f8e18ff */
[----:B------:R-:W-:Y:S02]  /*5950*/  @P1 LOP3.LUT R0, R0, 0x1, RZ, 0xc0, !PT ;  /* 0x0000000100001812 */ /* 0x000fe400078ec0ff */
[----:B------:R-:W-:Y:S02]  /*5960*/  SHF.L.U32 R3, R107, 0x1f, RZ ;  /* 0x0000001f6b037819 */ /* 0x000fe400000006ff */
[----:B------:R-:W-:Y:S02]  /*5970*/  ISETP.NE.U32.OR P6, PT, R0, 0x1, !P1 ;  /* 0x000000010000780c */ /* 0x000fe40004fc5470 */
[----:B------:R-:W-:Y:S02]  /*5980*/  PLOP3.LUT P2, PT, PT, PT, UP1, 0x80, 0x8 ;  /* 0x000000000008781c */ /* 0x000fe40003f4f018 */
[----:B------:R-:W-:Y:S02]  /*5990*/  LEA.HI R48, R45, R45, RZ, 0x1 ;  /* 0x0000002d2d307211 */ /* 0x000fe400078f08ff */
[----:B------:R-:W-:Y:S02]  /*59a0*/  SEL R4, RZ, 0xffffffff, P4 ;  /* 0xffffffffff047807 */ /* 0x000fe40002000000 */
[----:B------:R-:W-:Y:S05]  /*59b0*/  P2R R118, PR, RZ, 0x40 ;  /* 0x00000040ff767803 */ /* 0x000fea0000000000 */
[----:B------:R-:W-:Y:S02]  /*59c0*/  @P6 SHF.L.U32 R0, R104, 0x1f, RZ ;  /* 0x0000001f68006819 */ /* 0x000fe400000006ff */
[----:B------:R-:W-:Y:S02]  /*59d0*/  @P2 SEL R4, R5, R4, !P3 ;  /* 0x0000000405042207 */ /* 0x000fe40005800000 */
[----:B------:R1:W3:Y:S02]  /*59e0*/  @P6 SYNCS.PHASECHK.TRANS64.TRYWAIT P1, [R2+URZ+0x20], R0 ;  /* 0x00002000020065a7 */ /* 0x0002e400080211ff */
[----:B------:R-:W-:Y:S04]  /*59f0*/  LOP3.LUT R4, R4, 0x1, RZ, 0xc0, !PT ;  /* 0x0000000104047812 */ /* 0x000fe800078ec0ff */
[----:B------:R-:W-:Y:S04]  /*5a00*/  ISETP.NE.U32.AND P5, PT, R4, 0x1, PT ;  /* 0x000000010400780c */ /* 0x000fe80003fa5070 */
[----:B------:R-:W-:Y:S01]  /*5a10*/  P2R R116, PR, RZ, 0x20 ;  /* 0x00000020ff747803 */ /* 0x000fe20000000000 */
[----:B------:R4:W2:Y:S01]  /*5a20*/  SYNCS.PHASECHK.TRANS64.TRYWAIT P0, [R113+URZ+0x90], R3 ;  /* 0x00009003710075a7 */ /* 0x0008a200080011ff */
[C---:B-1----:R-:W-:Y:S01]  /*5a30*/  IMAD.SHL.U32 R0, R48.reuse, 0x80, RZ ;  /* 0x0000008030007824 */ /* 0x042fe200078e00ff */
[----:B------:R-:W-:Y:S04]  /*5a40*/  LOP3.LUT R48, R48, 0xffe, RZ, 0xc0, !PT ;  /* 0x00000ffe30307812 */ /* 0x000fe800078ec0ff */
[----:B------:R-:W-:Y:S01]  /*5a50*/  LOP3.LUT R0, R0, 0xffffff00, RZ, 0xc0, !PT ;  /* 0xffffff0000007812 */ /* 0x000fe200078ec0ff */
[----:B------:R-:W-:Y:S04]  /*5a60*/  IMAD.IADD R48, R45, 0x1, -R48 ;  /* 0x000000012d307824 */ /* 0x000fe800078e0a30 */
[----:B------:R-:W-:Y:S04]  /*5a70*/  IMAD.IADD R0, R46, 0x1, R0 ;  /* 0x000000012e007824 */ /* 0x000fe800078e0200 */
[----:B------:R-:W-:Y:S01]  /*5a80*/  IMAD R48, R48, 0x100000, R0 ;  /* 0x0010000030307824 */ /* 0x000fe200078e0200 */
[----:B---3--:R-:W-:Y:S01]  /*5a90*/  @P6 SEL R115, RZ, 0x1, !P1 ;  /* 0x00000001ff736807 */ /* 0x008fe20004800000 */
[----:B----4-:R-:W-:Y:S06]  /*5aa0*/  @!P6 BRA `(.L_x_89) ;  /* 0x000000000080e947 */ /* 0x010fec0003800000 */
[----:B------:R-:W-:Y:S01]  /*5ab0*/  @P5 IMAD R5, R105, 0x1000, R100 ;  /* 0x0000100069055824 */ /* 0x000fe200078e0264 */
[----:B------:R-:W-:Y:S01]  /*5ac0*/  ISETP.NE.AND P1, PT, R115, RZ, PT ;  /* 0x000000ff7300720c */ /* 0x000fe20003f25270 */
[----:B------:R-:W-:Y:S01]  /*5ad0*/  BSSY B0, `(.L_x_90) ;  /* 0x000000b000007945 */ /* 0x000fe20003800000 */
[----:B------:R-:W-:Y:S01]  /*5ae0*/  CS2R R82, SRZ ;  /* 0x0000000000527805 */ /* 0x000fe2000001ff00 */
[----:B------:R-:W-:Y:S01]  /*5af0*/  @P5 VIADD R4, R5, UR49 ;  /* 0x0000003105045c36 */ /* 0x000fe20008000000 */
[----:B------:R-:W-:Y:S02]  /*5b00*/  CS2R R80, SRZ ;  /* 0x0000000000507805 */ /* 0x000fe4000001ff00 */
[----:B------:R-:W-:Y:S02]  /*5b10*/  CS2R R86, SRZ ;  /* 0x0000000000567805 */ /* 0x000fe4000001ff00 */
[----:B------:R-:W-:Y:S01]  /*5b20*/  CS2R R84, SRZ ;  /* 0x0000000000547805 */ /* 0x000fe2000001ff00 */
[----:B------:R-:W-:Y:S04]  /*5b30*/  @P5 IMAD R4, R108, -0x10, R4 ;  /* 0xfffffff06c045824 */ /* 0x000fe800078e0204 */
[----:B------:R-:W-:Y:S05]  /*5b40*/  @P1 BRA `(.L_x_91) ;  /* 0x00000000000c1947 */ /* 0x000fea0003800000 */
[----:B------:R-:W-:Y:S04]  /*5b50*/  SHF.L.U32 R0, R104, 0x1f, RZ ;  /* 0x0000001f68007819 */ /* 0x000fe800000006ff */
[----:B------:R-:W1:Y:S02]  /*5b60*/  SYNCS.PHASECHK.TRANS64.TRYWAIT P1, [R2+URZ+0x20], R0 ;  /* 0x00002000020075a7 */ /* 0x000e6400080211ff */
[----:B-1----:R-:W-:Y:S05]  /*5b70*/  @!P1 BRA `(.L_x_92) ;  /* 0x0000003c00e09947 */ /* 0x002fea0003800000 */
.L_x_91:
[----:B------:R-:W-:Y:S05]  /*5b80*/  BSYNC B0 ;  /* 0x0000000000007941 */ /* 0x000fea0003800000 */
.L_x_90:
[----:B------:R-:W-:Y:S01]  /*5b90*/  ISETP.NE.AND P1, PT, R116, RZ, PT ;  /* 0x000000ff7400720c */ /* 0x000fe20003f25270 */
[----:B-1----:R-:W-:Y:S02]  /*5ba0*/  VIADD R2, R2, 0x40 ;  /* 0x0000004002027836 */ /* 0x002fe40000000000 */
[----:B------:R-:W-:Y:S02]  /*5bb0*/  IMAD.U32 R0, RZ, RZ, UR37 ;  /* 0x00000025ff007e24 */ /* 0x000fe4000f8e00ff */
[----:B------:R-:W-:Y:S03]  /*5bc0*/  VIADD R105, R105, 0x1 ;  /* 0x0000000169697836 */ /* 0x000fe60000000000 */
[----:B------:R-:W-:Y:S05]  /*5bd0*/  PRMT R0, R0, 0x654, R2 ;  /* 0x0000065400007816 */ /* 0x000fea0000000002 */
[----:B------:R1:W3:Y:S04]  /*5be0*/  @P1 LDS.128 R80, [R5+UR49+0x200] ;  /* 0x0002003105501984 */ /* 0x0002e80008000c00 */
[----:B------:R1:W4:Y:S01]  /*5bf0*/  @P1 LDS.128 R84, [R4+0x210] ;  /* 0x0002100004541984 */ /* 0x0003220000000c00 */
[C---:B------:R-:W-:Y:S01]  /*5c00*/  ISETP.NE.AND P1, PT, R105.reuse, 0x4, PT ;  /* 0x000000046900780c */ /* 0x040fe20003f25270 */
[----:B------:R-:W-:Y:S01]  /*5c10*/  @!PT LDS RZ, [RZ] ;  /* 0x00000000fffff984 */ /* 0x000fe20000000800 */
[----:B------:R-:W-:Y:S01]  /*5c20*/  @!PT LDS RZ, [RZ] ;  /* 0x00000000fffff984 */ /* 0x000fe20000000800 */
[----:B------:R-:W-:Y:S01]  /*5c30*/  @!PT LDS RZ, [RZ] ;  /* 0x00000000fffff984 */ /* 0x000fe20000000800 */
[----:B------:R-:W-:Y:S01]  /*5c40*/  @!PT LDS RZ, [RZ] ;  /* 0x00000000fffff984 */ /* 0x000fe20000000800 */
[----:B------:R5:W-:Y:S06]  /*5c50*/  MEMBAR.ALL.CTA ;  /* 0x0000000000007992 */ /* 0x000bec0000008000 */
[----:B-----5:R-:W5:Y:S01]  /*5c60*/  FENCE.VIEW.ASYNC.S ;  /* 0x00000000000073c6 */ /* 0x020f620000000000 */
[----:B------:R-:W-:Y:S01]  /*5c70*/  SEL R105, R105, RZ, P1 ;  /* 0x000000ff69697207 */ /* 0x000fe20000800000 */
[----:B-----5:R5:W-:Y:S02]  /*5c80*/  SYNCS.ARRIVE.TRANS64.RED.A1T0 RZ, [R0+URZ], RZ ;  /* 0x000000ff00ff79a7 */ /* 0x020be400081004ff */
[----:B-----5:R-:W-:Y:S04]  /*5c90*/  SEL R0, RZ, 0x1, P1 ;  /* 0x00000001ff007807 */ /* 0x020fe80000800000 */
[----:B-1-3--:R-:W-:Y:S02]  /*5ca0*/  LOP3.LUT R104, R104, R0, RZ, 0x3c, !PT ;  /* 0x0000000068687212 */ /* 0x00afe400078e3cff */
.L_x_89:
[----:B------:R-:W-:Y:S05]  /*5cb0*/  BSYNC B1 ;  /* 0x0000000000017941 */ /* 0x000fea0003800000 */
.L_x_88:
[----:B------:R-:W-:Y:S04]  /*5cc0*/  SHF.R.U32.HI R0, RZ, 0x15, R48 ;  /* 0x00000015ff007819 */ /* 0x000fe80000011630 */
[----:B------:R-:W-:Y:S01]  /*5cd0*/  LOP3.LUT P1, RZ, R0, 0x3, R101, 0x48, !PT ;  /* 0x0000000300ff7812 */ /* 0x000fe20007824865 */
[----:B------:R-:W-:Y:S01]  /*5ce0*/  @!UPT UIADD3 URZ, UPT, UPT, URZ, URZ, URZ ;  /* 0x000000fffffff290 */ /* 0x000fe2000fffe0ff */
[----:B--2---:R-:W-:Y:S11]  /*5cf0*/  @P0 BRA `(.L_x_93) ;  /* 0x0000000000080947 */ /* 0x004ff60003800000 */
[----:B------:R-:W1:Y:S02]  /*5d00*/  SYNCS.PHASECHK.TRANS64.TRYWAIT P0, [R113+URZ+0x90], R3 ;  /* 0x00009003710075a7 */ /* 0x000e6400080011ff */
[----:B-1----:R-:W-:Y:S05]  /*5d10*/  @!P0 BRA `(.L_x_94) ;  /* 0x0000003c008c8947 */ /* 0x002fea0003800000 */
.L_x_93:
[----:B------:R-:W-:Y:S05]  /*5d20*/  @!P1 BRA `(.L_x_95) ;  /* 0x0000000000409947 */ /* 0x000fea0003800000 */
[----:B------:R-:W2:Y:S01]  /*5d30*/  LDCU.64 UR8, c[0x4][0x78] ;  /* 0x01000f00ff0877ac */ /* 0x000ea20008000a00 */
[----:B-1----:R-:W-:Y:S01]  /*5d40*/  MOV R3, 0x0 ;  /* 0x0000000000037802 */ /* 0x002fe20000000f00 */
[----:B------:R-:W-:Y:S02]  /*5d50*/  HFMA2 R12, -RZ, RZ, 0, 5.9604644775390625e-08 ;  /* 0x00000001ff0c7431 */ /* 0x000fe400000001ff */
[----:B------:R-:W-:Y:S02]  /*5d60*/  IMAD.MOV.U32 R8, RZ, RZ, 0x192 ;  /* 0x00000192ff087424 */ /* 0x000fe400078e00ff */
[----:B------:R-:W-:Y:S01]  /*5d70*/  IMAD.MOV.U32 R13, RZ, RZ, RZ ;  /* 0x000000ffff0d7224 */ /* 0x000fe200078e00ff */
[----:B------:R-:W1:Y:S01]  /*5d80*/  LDCU.64 UR6, c[0x4][0x80] ;  /* 0x01001000ff0677ac */ /* 0x000e620008000a00 */
[----:B------:R-:W3:Y:S01]  /*5d90*/  LDC.64 R2, c[0x4][R3] ;  /* 0x0100000003027b82 */ /* 0x000ee20000000a00 */
[----:B------:R-:W5:Y:S01]  /*5da0*/  LDCU.64 UR4, c[0x4][0x18] ;  /* 0x01000300ff0477ac */ /* 0x000f620008000a00 */
[----:B--2---:R-:W-:Y:S01]  /*5db0*/  MOV R5, UR9 ;  /* 0x0000000900057c02 */ /* 0x004fe20008000f00 */
[----:B------:R-:W-:Y:S01]  /*5dc0*/  IMAD.U32 R4, RZ, RZ, UR8 ;  /* 0x00000008ff047e24 */ /* 0x000fe2000f8e00ff */
[----:B-1----:R-:W-:Y:S01]  /*5dd0*/  MOV R7, UR7 ;  /* 0x0000000700077c02 */ /* 0x002fe20008000f00 */
[----:B------:R-:W-:Y:S01]  /*5de0*/  IMAD.U32 R6, RZ, RZ, UR6 ;  /* 0x00000006ff067e24 */ /* 0x000fe2000f8e00ff */
[----:B-----5:R-:W-:Y:S01]  /*5df0*/  MOV R11, UR5 ;  /* 0x00000005000b7c02 */ /* 0x020fe20008000f00 */
[----:B------:R-:W-:Y:S02]  /*5e00*/  IMAD.U32 R10, RZ, RZ, UR4 ;  /* 0x00000004ff0a7e24 */ /* 0x000fe4000f8e00ff */
[----:B------:R-:W-:Y:S07]  /*5e10*/  LEPC R20, `(.L_x_95) ;  /* 0x000000001014794e */ /* 0x000fee0000000000 */
[----:B---34-:R-:W-:Y:S05]  /*5e20*/  CALL.ABS.NOINC R2 ;  /* 0x0000000002007343 */ /* 0x018fea0003c00000 */
.L_x_95:
[----:B------:R-:W-:Y:S01]  /*5e30*/  F2FP.F16.E4M3.UNPACK_B R4, R81 ;  /* 0x00000051ff04723e */ /* 0x000fe200020006ff */
[----:B------:R-:W-:Y:S05]  /*5e40*/  WARPSYNC.ALL ;  /* 0x0000000000007948 */ /* 0x000fea0003800000 */
[----:B------:R-:W-:Y:S01]  /*5e50*/  R2UR UR4, R48 ;  /* 0x00000000300472ca */ /* 0x000fe200000e0000 */
[--C-:B------:R-:W-:Y:S01]  /*5e60*/  HADD2.F32 R53, -RZ, R4.reuse.H0_H0 ;  /* 0x20000004ff357230 */ /* 0x100fe20000004100 */
[-C--:B-1----:R-:W-:Y:S01]  /*5e70*/  F2FP.F16.E4M3.UNPACK_B R3, R80.reuse ;  /* 0x00000050ff03723e */ /* 0x082fe200020006ff */
[----:B------:R-:W-:Y:S01]  /*5e80*/  HADD2.F32 R54, -RZ, R4.H1_H1 ;  /* 0x30000004ff367230 */ /* 0x000fe20000004100 */
[----:B------:R-:W-:Y:S01]  /*5e90*/  F2FP.F16.E4M3.UNPACK_B R0, R80.H1 ;  /* 0x00000050ff00723e */ /* 0x000fe200030006ff */
[----:B------:R-:W-:Y:S01]  /*5ea0*/  BSSY.RECONVERGENT B0, `(.L_x_96) ;  /* 0x0000099000007945 */ /* 0x000fe20003800200 */
[----:B------:R-:W-:Y:S01]  /*5eb0*/  F2FP.F16.E4M3.UNPACK_B R64, R83.H1 ;  /* 0x00000053ff40723e */ /* 0x000fe200030006ff */
[--C-:B------:R-:W-:Y:S01]  /*5ec0*/  HADD2.F32 R2, -RZ, R3.reuse.H0_H0 ;  /* 0x20000003ff027230 */ /* 0x100fe20000004100 */
[----:B----4-:R-:W-:Y:S01]  /*5ed0*/  F2FP.F16.E4M3.UNPACK_B R74, R86 ;  /* 0x00000056ff4a723e */ /* 0x010fe200020006ff */
[----:B------:R-:W-:Y:S01]  /*5ee0*/  HADD2.F32 R50, -RZ, R3.H1_H1 ;  /* 0x30000003ff327230 */ /* 0x000fe20000004100 */
[----:B------:R-:W-:Y:S01]  /*5ef0*/  F2FP.F16.E4M3.UNPACK_B R3, R81.H1 ;  /* 0x00000051ff03723e */ /* 0x000fe200030006ff */
[--C-:B------:R-:W-:Y:S01]  /*5f00*/  HADD2.F32 R51, -RZ, R0.reuse.H0_H0 ;  /* 0x20000000ff337230 */ /* 0x100fe20000004100 */
[----:B------:R-:W-:Y:S01]  /*5f10*/  IADD3 R114, PT, PT, R100, UR49, RZ ;  /* 0x0000003164727c10 */ /* 0x000fe2000fffe0ff */
[----:B------:R-:W-:Y:S01]  /*5f20*/  HADD2.F32 R52, -RZ, R0.H1_H1 ;  /* 0x30000000ff347230 */ /* 0x000fe20000004100 */
[----:B------:R-:W-:Y:S01]  /*5f30*/  LDTM.16dp32bit_t0_t15.x32 R4, tmem[UR4] ;  /* 0x00000004000479ee */ /* 0x000fe20008a80000 */
[----:B------:R-:W1:Y:S01]  /*5f40*/  LDTM.16dp32bit_t16_t31.x32 R4, tmem[UR4+0x20] ;  /* 0x00002004000479ee */ /* 0x000e620008aa0000 */
[-C--:B------:R-:W-:Y:S01]  /*5f50*/  F2FP.F16.E4M3.UNPACK_B R0, R82.reuse ;  /* 0x00000052ff00723e */ /* 0x080fe200020006ff */
[--C-:B------:R-:W-:Y:S01]  /*5f60*/  HADD2.F32 R55, -RZ, R3.reuse.H0_H0 ;  /* 0x20000003ff377230 */ /* 0x100fe20000004100 */
[----:B------:R-:W-:Y:S01]  /*5f70*/  SHF.L.U32 R117, R102, 0x4, RZ ;  /* 0x0000000466757819 */ /* 0x000fe200000006ff */
[----:B------:R-:W-:Y:S01]  /*5f80*/  HADD2.F32 R56, -RZ, R3.H1_H1 ;  /* 0x30000003ff387230 */ /* 0x000fe20000004100 */
[----:B------:R-:W-:Y:S01]  /*5f90*/  F2FP.F16.E4M3.UNPACK_B R3, R82.H1 ;  /* 0x00000052ff03723e */ /* 0x000fe200030006ff */
[--C-:B------:R-:W-:Y:S01]  /*5fa0*/  HADD2.F32 R57, -RZ, R0.reuse.H0_H0 ;  /* 0x20000000ff397230 */ /* 0x100fe20000004100 */
[----:B------:R-:W-:Y:S01]  /*5fb0*/  IADD3 R114, PT, PT, R114, R117, RZ ;  /* 0x0000007572727210 */ /* 0x000fe20007ffe0ff */
[----:B------:R-:W-:Y:S01]  /*5fc0*/  HADD2.F32 R58, -RZ, R0.H1_H1 ;  /* 0x30000000ff3a7230 */ /* 0x000fe20000004100 */
[----:B------:R-:W-:Y:S01]  /*5fd0*/  F2FP.F16.E4M3.UNPACK_B R0, R83 ;  /* 0x00000053ff00723e */ /* 0x000fe200020006ff */
[--C-:B------:R-:W-:Y:S01]  /*5fe0*/  HADD2.F32 R59, -RZ, R3.reuse.H0_H0 ;  /* 0x20000003ff3b7230 */ /* 0x100fe20000004100 */
[----:B------:R-:W-:Y:S01]  /*5ff0*/  ISETP.NE.AND P0, PT, R110, RZ, PT ;  /* 0x000000ff6e00720c */ /* 0x000fe20003f05270 */
[----:B------:R-:W-:Y:S01]  /*6000*/  HADD2.F32 R60, -RZ, R3.H1_H1 ;  /* 0x30000003ff3c7230 */ /* 0x000fe20000004100 */
[-C--:B------:R-:W-:Y:S01]  /*6010*/  F2FP.F16.E4M3.UNPACK_B R3, R84.reuse ;  /* 0x00000054ff03723e */ /* 0x080fe200020006ff */
[--C-:B------:R-:W-:Y:S01]  /*6020*/  HADD2.F32 R61, -RZ, R0.reuse.H0_H0 ;  /* 0x20000000ff3d7230 */ /* 0x100fe20000004100 */
[----:B------:R-:W-:Y:S01]  /*6030*/  ISETP.NE.AND P6, PT, R118, RZ, PT ;  /* 0x000000ff7600720c */ /* 0x000fe20003fc5270 */
[----:B------:R-:W-:Y:S01]  /*6040*/  HADD2.F32 R62, -RZ, R0.H1_H1 ;  /* 0x30000000ff3e7230 */ /* 0x000fe20000004100 */
[----:B------:R-:W-:Y:S01]  /*6050*/  F2FP.F16.E4M3.UNPACK_B R0, R84.H1 ;  /* 0x00000054ff00723e */ /* 0x000fe200030006ff */
[--C-:B------:R-:W-:Y:S02]  /*6060*/  HADD2.F32 R65, -RZ, R3.reuse.H0_H0 ;  /* 0x20000003ff417230 */ /* 0x100fe40000004100 */
[----:B------:R-:W-:Y:S01]  /*6070*/  HADD2.F32 R66, -RZ, R3.H1_H1 ;  /* 0x30000003ff427230 */ /* 0x000fe20000004100 */
[-C--:B------:R-:W-:Y:S01]  /*6080*/  F2FP.F16.E4M3.UNPACK_B R3, R85.reuse ;  /* 0x00000055ff03723e */ /* 0x080fe200020006ff */
[--C-:B------:R-:W-:Y:S02]  /*6090*/  HADD2.F32 R67, -RZ, R0.reuse.H0_H0 ;  /* 0x20000000ff437230 */ /* 0x100fe40000004100 */
[----:B------:R-:W-:Y:S01]  /*60a0*/  HADD2.F32 R68, -RZ, R0.H1_H1 ;  /* 0x30000000ff447230 */ /* 0x000fe20000004100 */
[----:B------:R-:W-:Y:S01]  /*60b0*/  F2FP.F16.E4M3.UNPACK_B R0, R85.H1 ;  /* 0x00000055ff00723e */ /* 0x000fe200030006ff */
[--C-:B------:R-:W-:Y:S02]  /*60c0*/  HADD2.F32 R69, -RZ, R3.reuse.H0_H0 ;  /* 0x20000003ff457230 */ /* 0x100fe40000004100 */
[C---:B-1----:R-:W-:Y:S01]  /*60d0*/  FMUL R7, R47.reuse, R7 ;  /* 0x000000072f077220 */ /* 0x042fe20000400000 */
[----:B------:R-:W-:Y:S01]  /*60e0*/  HADD2.F32 R70, -RZ, R3.H1_H1 ;  /* 0x30000003ff467230 */ /* 0x000fe20000004100 */
[----:B------:R-:W-:Y:S01]  /*60f0*/  F2FP.F16.E4M3.UNPACK_B R3, R86.H1 ;  /* 0x00000056ff03723e */ /* 0x000fe200030006ff */
[--C-:B------:R-:W-:Y:S02]  /*6100*/  HADD2.F32 R71, -RZ, R0.reuse.H0_H0 ;  /* 0x20000000ff477230 */ /* 0x100fe40000004100 */
[----:B------:R-:W-:Y:S02]  /*6110*/  HADD2.F32 R72, -RZ, R0.H1_H1 ;  /* 0x30000000ff487230 */ /* 0x000fe40000004100 */
[----:B------:R-:W-:Y:S01]  /*6120*/  FMUL R0, R47, R4 ;  /* 0x000000042f007220 */ /* 0x000fe20000400000 */
[--C-:B------:R-:W-:Y:S01]  /*6130*/  HADD2.F32 R73, -RZ, R74.reuse.H0_H0 ;  /* 0x2000004aff497230 */ /* 0x100fe20000004100 */
[----:B------:R-:W-:Y:S01]  /*6140*/  F2FP.F16.E4M3.UNPACK_B R4, R87 ;  /* 0x00000057ff04723e */ /* 0x000fe200020006ff */
[----:B------:R-:W-:Y:S02]  /*6150*/  HADD2.F32 R74, -RZ, R74.H1_H1 ;  /* 0x3000004aff4a7230 */ /* 0x000fe40000004100 */
[----:B------:R-:W-:Y:S01]  /*6160*/  FFMA R0, R49, R2, R0 ;  /* 0x0000000231007223 */ /* 0x000fe20000000000 */
[----:B------:R-:W-:Y:S01]  /*6170*/  FMUL R2, R47, R5 ;  /* 0x000000052f027220 */ /* 0x000fe20000400000 */
[--C-:B------:R-:W-:Y:S01]  /*6180*/  HADD2.F32 R75, -RZ, R3.reuse.H0_H0 ;  /* 0x20000003ff4b7230 */ /* 0x100fe20000004100 */
[----:B------:R-:W-:Y:S01]  /*6190*/  F2FP.F16.E4M3.UNPACK_B R5, R87.H1 ;  /* 0x00000057ff05723e */ /* 0x000fe200030006ff */
[----:B------:R-:W-:Y:S02]  /*61a0*/  HADD2.F32 R76, -RZ, R3.H1_H1 ;  /* 0x30000003ff4c7230 */ /* 0x000fe40000004100 */
[----:B------:R-:W-:Y:S01]  /*61b0*/  FFMA R2, R49, R50, R2 ;  /* 0x0000003231027223 */ /* 0x000fe20000000002 */
[--C-:B------:R-:W-:Y:S02]  /*61c0*/  HADD2.F32 R50, -RZ, R4.reuse.H0_H0 ;  /* 0x20000004ff327230 */ /* 0x100fe40000004100 */
[C---:B------:R-:W-:Y:S01]  /*61d0*/  FMUL R3, R47.reuse, R6 ;  /* 0x000000062f037220 */ /* 0x040fe20000400000 */
[--C-:B------:R-:W-:Y:S02]  /*61e0*/  HADD2.F32 R77, -RZ, R5.reuse.H1_H1 ;  /* 0x30000005ff4d7230 */ /* 0x100fe40000004100 */
[C---:B------:R-:W-:Y:S01]  /*61f0*/  FMUL R6, R47.reuse, R11 ;  /* 0x0000000b2f067220 */ /* 0x040fe20000400000 */
[----:B------:R-:W-:Y:S01]  /*6200*/  FMUL R11, R47, R16 ;  /* 0x000000102f0b7220 */ /* 0x000fe20000400000 */
[C---:B------:R-:W-:Y:S01]  /*6210*/  FFMA R3, R49.reuse, R51, R3 ;  /* 0x0000003331037223 */ /* 0x040fe20000000003 */
[----:B------:R-:W-:Y:S01]  /*6220*/  FFMA R7, R49, R52, R7 ;  /* 0x0000003431077223 */ /* 0x000fe20000000007 */
[----:B------:R-:W-:Y:S02]  /*6230*/  HADD2.F32 R51, -RZ, R4.H1_H1 ;  /* 0x30000004ff337230 */ /* 0x000fe40000004100 */
[C---:B------:R-:W-:Y:S01]  /*6240*/  FMUL R4, R47.reuse, R9 ;  /* 0x000000092f047220 */ /* 0x040fe20000400000 */
[----:B------:R-:W-:Y:S02]  /*6250*/  HADD2.F32 R52, -RZ, R5.H0_H0 ;  /* 0x20000005ff347230 */ /* 0x000fe40000004100 */
[----:B------:R-:W-:Y:S01]  /*6260*/  FMUL R16, R47, R21 ;  /* 0x000000152f107220 */ /* 0x000fe20000400000 */
[----:B------:R-:W-:Y:S01]  /*6270*/  F2FP.SATFINITE.E4M3.F32.PACK_AB_MERGE_C R78, R7, R3, RZ ;  /* 0x00000003074e723e */ /* 0x000fe200048070ff */
[C---:B------:R-:W-:Y:S01]  /*6280*/  FMUL R3, R47.reuse, R8 ;  /* 0x000000082f037220 */ /* 0x040fe20000400000 */
[C---:B------:R-:W-:Y:S01]  /*6290*/  FMUL R7, R47.reuse, R12 ;  /* 0x0000000c2f077220 */ /* 0x040fe20000400000 */
[C---:B------:R-:W-:Y:S01]  /*62a0*/  FMUL R8, R47.reuse, R13 ;  /* 0x0000000d2f087220 */ /* 0x040fe20000400000 */
[----:B------:R-:W-:Y:S01]  /*62b0*/  FMUL R12, R47, R17 ;  /* 0x000000112f0c7220 */ /* 0x000fe20000400000 */
[C---:B------:R-:W-:Y:S01]  /*62c0*/  FFMA R3, R49.reuse, R53, R3 ;  /* 0x0000003531037223 */ /* 0x040fe20000000003 */
[----:B------:R-:W-:Y:S01]  /*62d0*/  FFMA R4, R49, R54, R4 ;  /* 0x0000003631047223 */ /* 0x000fe20000000004 */
[C---:B------:R-:W-:Y:S01]  /*62e0*/  FMUL R5, R47.reuse, R10 ;  /* 0x0000000a2f057220 */ /* 0x040fe20000400000 */
[C---:B------:R-:W-:Y:S01]  /*62f0*/  FMUL R9, R47.reuse, R14 ;  /* 0x0000000e2f097220 */ /* 0x040fe20000400000 */
[C---:B------:R-:W-:Y:S01]  /*6300*/  FMUL R10, R47.reuse, R15 ;  /* 0x0000000f2f0a7220 */ /* 0x040fe20000400000 */
[----:B------:R-:W-:Y:S01]  /*6310*/  FMUL R15, R47, R20 ;  /* 0x000000142f0f7220 */ /* 0x000fe20000400000 */
[C---:B------:R-:W-:Y:S01]  /*6320*/  FFMA R5, R49.reuse, R55, R5 ;  /* 0x0000003731057223 */ /* 0x040fe20000000005 */
[C---:B------:R-:W-:Y:S01]  /*6330*/  FFMA R6, R49.reuse, R56, R6 ;  /* 0x0000003831067223 */ /* 0x040fe20000000006 */
[C---:B------:R-:W-:Y:S01]  /*6340*/  FFMA R7, R49.reuse, R57, R7 ;  /* 0x0000003931077223 */ /* 0x040fe20000000007 */
[C---:B------:R-:W-:Y:S01]  /*6350*/  FFMA R8, R49.reuse, R58, R8 ;  /* 0x0000003a31087223 */ /* 0x040fe20000000008 */
[--C-:B------:R-:W-:Y:S02]  /*6360*/  HADD2.F32 R63, -RZ, R64.reuse.H0_H0 ;  /* 0x20000040ff3f7230 */ /* 0x100fe40000004100 */
[C---:B------:R-:W-:Y:S01]  /*6370*/  FFMA R9, R49.reuse, R59, R9 ;  /* 0x0000003b31097223 */ /* 0x040fe20000000009 */
[----:B------:R-:W-:Y:S01]  /*6380*/  F2FP.SATFINITE.E4M3.F32.PACK_AB_MERGE_C R5, R6, R5, RZ ;  /* 0x000000050605723e */ /* 0x000fe200048070ff */
[C---:B------:R-:W-:Y:S01]  /*6390*/  FFMA R10, R49.reuse, R60, R10 ;  /* 0x0000003c310a7223 */ /* 0x040fe2000000000a */
[C---:B------:R-:W-:Y:S01]  /*63a0*/  FFMA R11, R49.reuse, R61, R11 ;  /* 0x0000003d310b7223 */ /* 0x040fe2000000000b */
[----:B------:R-:W-:Y:S01]  /*63b0*/  FFMA R12, R49, R62, R12 ;  /* 0x0000003e310c7223 */ /* 0x000fe2000000000c */
[C---:B------:R-:W-:Y:S01]  /*63c0*/  FMUL R20, R47.reuse, R25 ;  /* 0x000000192f147220 */ /* 0x040fe20000400000 */
[C---:B------:R-:W-:Y:S01]  /*63d0*/  FMUL R25, R47.reuse, R30 ;  /* 0x0000001e2f197220 */ /* 0x040fe20000400000 */
[C---:B------:R-:W-:Y:S01]  /*63e0*/  FMUL R30, R47.reuse, R35 ;  /* 0x000000232f1e7220 */ /* 0x040fe20000400000 */
[----:B------:R-:W-:Y:S01]  /*63f0*/  F2FP.SATFINITE.E4M3.F32.PACK_AB_MERGE_C R9, R10, R9, RZ ;  /* 0x000000090a09723e */ /* 0x000fe200048070ff */
[----:B------:R-:W-:Y:S02]  /*6400*/  HADD2.F32 R64, -RZ, R64.H1_H1 ;  /* 0x30000040ff407230 */ /* 0x000fe40000004100 */
[C---:B------:R-:W-:Y:S01]  /*6410*/  FMUL R13, R47.reuse, R18 ;  /* 0x000000122f0d7220 */ /* 0x040fe20000400000 */
[C---:B------:R-:W-:Y:S01]  /*6420*/  FMUL R14, R47.reuse, R19 ;  /* 0x000000132f0e7220 */ /* 0x040fe20000400000 */
[C---:B------:R-:W-:Y:S01]  /*6430*/  FMUL R17, R47.reuse, R22 ;  /* 0x000000162f117220 */ /* 0x040fe20000400000 */
[----:B------:R-:W-:Y:S01]  /*6440*/  FMUL R18, R47, R23 ;  /* 0x000000172f127220 */ /* 0x000fe20000400000 */
[C---:B------:R-:W-:Y:S01]  /*6450*/  FFMA R13, R49.reuse, R63, R13 ;  /* 0x0000003f310d7223 */ /* 0x040fe2000000000d */
[C---:B------:R-:W-:Y:S01]  /*6460*/  FFMA R14, R49.reuse, R64, R14 ;  /* 0x00000040310e7223 */ /* 0x040fe2000000000e */
[----:B------:R-:W-:Y:S01]  /*6470*/  FFMA R15, R49, R65, R15 ;  /* 0x00000041310f7223 */ /* 0x000fe2000000000f */
[----:B------:R-:W-:Y:S01]  /*6480*/  FMUL R19, R47, R24 ;  /* 0x000000182f137220 */ /* 0x000fe20000400000 */
[C---:B------:R-:W-:Y:S01]  /*6490*/  FFMA R16, R49.reuse, R66, R16 ;  /* 0x0000004231107223 */ /* 0x040fe20000000010 */
[----:B------:R-:W-:Y:S01]  /*64a0*/  FFMA R17, R49, R67, R17 ;  /* 0x0000004331117223 */ /* 0x000fe20000000011 */
[----:B------:R-:W-:Y:S01]  /*64b0*/  F2FP.SATFINITE.E4M3.F32.PACK_AB_MERGE_C R13, R14, R13, RZ ;  /* 0x0000000d0e0d723e */ /* 0x000fe200048070ff */
[C---:B------:R-:W-:Y:S01]  /*64c0*/  FMUL R21, R47.reuse, R26 ;  /* 0x0000001a2f157220 */ /* 0x040fe20000400000 */
[----:B------:R-:W-:Y:S01]  /*64d0*/  FMUL R22, R47, R27 ;  /* 0x0000001b2f167220 */ /* 0x000fe20000400000 */
[C---:B------:R-:W-:Y:S01]  /*64e0*/  FFMA R18, R49.reuse, R68, R18 ;  /* 0x0000004431127223 */ /* 0x040fe20000000012 */
[----:B------:R-:W-:Y:S01]  /*64f0*/  FFMA R19, R49, R69, R19 ;  /* 0x0000004531137223 */ /* 0x000fe20000000013 */
[----:B------:R-:W-:Y:S01]  /*6500*/  FMUL R23, R47, R28 ;  /* 0x0000001c2f177220 */ /* 0x000fe20000400000 */
[----:B------:R-:W-:Y:S01]  /*6510*/  FFMA R20, R49, R70, R20 ;  /* 0x0000004631147223 */ /* 0x000fe20000000014 */
[----:B------:R-:W-:Y:S01]  /*6520*/  FMUL R24, R47, R29 ;  /* 0x0000001d2f187220 */ /* 0x000fe20000400000 */
[C---:B------:R-:W-:Y:S01]  /*6530*/  FFMA R21, R49.reuse, R71, R21 ;  /* 0x0000004731157223 */ /* 0x040fe20000000015 */
[----:B------:R-:W-:Y:S01]  /*6540*/  FFMA R22, R49, R72, R22 ;  /* 0x0000004831167223 */ /* 0x000fe20000000016 */
[C---:B------:R-:W-:Y:S01]  /*6550*/  FMUL R26, R47.reuse, R31 ;  /* 0x0000001f2f1a7220 */ /* 0x040fe20000400000 */
[----:B------:R-:W-:Y:S01]  /*6560*/  FMUL R27, R47, R32 ;  /* 0x000000202f1b7220 */ /* 0x000fe20000400000 */
[----:B------:R-:W-:Y:S01]  /*6570*/  FFMA R23, R49, R73, R23 ;  /* 0x0000004931177223 */ /* 0x000fe20000000017 */
[----:B------:R-:W-:Y:S01]  /*6580*/  FMUL R28, R47, R33 ;  /* 0x000000212f1c7220 */ /* 0x000fe20000400000 */
[----:B------:R-:W-:Y:S01]  /*6590*/  FFMA R24, R49, R74, R24 ;  /* 0x0000004a31187223 */ /* 0x000fe20000000018 */
[----:B------:R-:W-:Y:S01]  /*65a0*/  FMUL R29, R47, R34 ;  /* 0x000000222f1d7220 */ /* 0x000fe20000400000 */
[C---:B------:R-:W-:Y:S01]  /*65b0*/  FFMA R25, R49.reuse, R75, R25 ;  /* 0x0000004b31197223 */ /* 0x040fe20000000019 */
[C---:B------:R-:W-:Y:S01]  /*65c0*/  FFMA R26, R49.reuse, R76, R26 ;  /* 0x0000004c311a7223 */ /* 0x040fe2000000001a */
[C---:B------:R-:W-:Y:S01]  /*65d0*/  FFMA R27, R49.reuse, R50, R27 ;  /* 0x00000032311b7223 */ /* 0x040fe2000000001b */
[C---:B------:R-:W-:Y:S01]  /*65e0*/  FFMA R28, R49.reuse, R51, R28 ;  /* 0x00000033311c7223 */ /* 0x040fe2000000001c */
[----:B------:R-:W-:Y:S01]  /*65f0*/  F2FP.SATFINITE.E4M3.F32.PACK_AB_MERGE_C R17, R18, R17, RZ ;  /* 0x000000111211723e */ /* 0x000fe200048070ff */
[C---:B------:R-:W-:Y:S01]  /*6600*/  FFMA R29, R49.reuse, R52, R29 ;  /* 0x00000034311d7223 */ /* 0x040fe2000000001d */
[----:B------:R-:W-:Y:S01]  /*6610*/  F2FP.SATFINITE.E4M3.F32.PACK_AB_MERGE_C R21, R22, R21, RZ ;  /* 0x000000151615723e */ /* 0x000fe200048070ff */
[----:B------:R-:W-:Y:S01]  /*6620*/  FFMA R30, R49, R77, R30 ;  /* 0x0000004d311e7223 */ /* 0x000fe2000000001e */
[----:B------:R-:W-:Y:S02]  /*6630*/  F2FP.SATFINITE.E4M3.F32.PACK_AB_MERGE_C R32, R2, R0, R78 ;  /* 0x000000000220723e */ /* 0x000fe4000480704e */
[----:B------:R-:W-:Y:S02]  /*6640*/  F2FP.SATFINITE.E4M3.F32.PACK_AB_MERGE_C R33, R4, R3, R5 ;  /* 0x000000030421723e */ /* 0x000fe40004807005 */
[----:B------:R-:W-:Y:S02]  /*6650*/  F2FP.SATFINITE.E4M3.F32.PACK_AB_MERGE_C R34, R8, R7, R9 ;  /* 0x000000070822723e */ /* 0x000fe40004807009 */
[----:B------:R-:W-:Y:S02]  /*6660*/  F2FP.SATFINITE.E4M3.F32.PACK_AB_MERGE_C R35, R12, R11, R13 ;  /* 0x0000000b0c23723e */ /* 0x000fe4000480700d */
[----:B------:R-:W-:Y:S02]  /*6670*/  F2FP.SATFINITE.E4M3.F32.PACK_AB_MERGE_C R16, R16, R15, R17 ;  /* 0x0000000f1010723e */ /* 0x000fe40004807011 */
[----:B------:R-:W-:Y:S01]  /*6680*/  F2FP.SATFINITE.E4M3.F32.PACK_AB_MERGE_C R17, R20, R19, R21 ;  /* 0x000000131411723e */ /* 0x000fe20004807015 */
[----:B------:R1:W-:Y:S01]  /*6690*/  STS.128 [R100+UR49+0x4200], R32 ;  /* 0x0042002064007988 */ /* 0x0003e20008000c31 */
[----:B------:R-:W-:Y:S02]  /*66a0*/  F2FP.SATFINITE.E4M3.F32.PACK_AB_MERGE_C R18, R26, R25, RZ ;  /* 0x000000191a12723e */ /* 0x000fe400048070ff */
[----:B------:R-:W-:Y:S02]  /*66b0*/  F2FP.SATFINITE.E4M3.F32.PACK_AB_MERGE_C R19, R30, R29, RZ ;  /* 0x0000001d1e13723e */ /* 0x000fe400048070ff */
[----:B------:R-:W-:Y:S02]  /*66c0*/  F2FP.SATFINITE.E4M3.F32.PACK_AB_MERGE_C R18, R24, R23, R18 ;  /* 0x000000171812723e */ /* 0x000fe40004807012 */
[----:B------:R-:W-:Y:S02]  /*66d0*/  F2FP.SATFINITE.E4M3.F32.PACK_AB_MERGE_C R19, R28, R27, R19 ;  /* 0x0000001b1c13723e */ /* 0x000fe40004807013 */
[----:B------:R-:W-:Y:S02]  /*66e0*/  LEA R0, R105, UR49, 0x3 ;  /* 0x0000003169007c11 */ /* 0x000fe4000f8e18ff */
[----:B------:R-:W-:Y:S01]  /*66f0*/  @P6 SHF.L.U32 R2, R104, 0x1f, RZ ;  /* 0x0000001f68026819 */ /* 0x000fe200000006ff */
[----:B------:R1:W-:Y:S01]  /*6700*/  STS.128 [R114+0x4210], R16 ;  /* 0x0042101072007388 */ /* 0x0003e20000000c00 */
[----:B------:R-:W-:Y:S01]  /*6710*/  @!PT LDS RZ, [RZ] ;  /* 0x00000000fffff984 */ /* 0x000fe20000000800 */
[----:B------:R-:W-:Y:S01]  /*6720*/  @!PT LDS RZ, [RZ] ;  /* 0x00000000fffff984 */ /* 0x000fe20000000800 */
[----:B------:R-:W-:Y:S01]  /*6730*/  @!PT LDS RZ, [RZ] ;  /* 0x00000000fffff984 */ /* 0x000fe20000000800 */
[----:B------:R-:W-:Y:S01]  /*6740*/  @!PT LDS RZ, [RZ] ;  /* 0x00000000fffff984 */ /* 0x000fe20000000800 */
[----:B------:R2:W-:Y:S07]  /*6750*/  MEMBAR.ALL.CTA ;  /* 0x0000000000007992 */ /* 0x0005ee0000008000 */
[----:B--2---:R-:W2:Y:S02]  /*6760*/  FENCE.VIEW.ASYNC.S ;  /* 0x00000000000073c6 */ /* 0x004ea40000000000 */
[----:B--2---:R-:W-:Y:S06]  /*6770*/  BAR.SYNC.DEFER_BLOCKING 0x1, 0x80 ;  /* 0x0042000000007b1d */ /* 0x004fec0000010000 */
[----:B------:R-:W-:Y:S05]  /*6780*/  @P0 BRA `(.L_x_97) ;  /* 0x0000000000280947 */ /* 0x000fea0003800000 */
[----:B------:R-:W-:Y:S02]  /*6790*/  UIADD3 UR4, UPT, UPT, UR49, 0x4200, URZ ;  /* 0x0000420031047890 */ /* 0x000fe4000fffe0ff */
[----:B------:R-:W-:Y:S01]  /*67a0*/  UIADD3 UR6, UP0, UPT, UR52, 0x680, URZ ;  /* 0x0000068034067890 */ /* 0x000fe2000ff1e0ff */
[----:B------:R-:W-:Y:S03]  /*67b0*/  UMOV UR43, UR36 ;  /* 0x00000024002b7c82 */ /* 0x000fe60008000000 */
[----:B------:R-:W-:Y:S01]  /*67c0*/  MOV R109, UR4 ;  /* 0x00000004006d7c02 */ /* 0x000fe20008000f00 */
[----:B------:R-:W-:Y:S03]  /*67d0*/  UIADD3.X UR7, UPT, UPT, URZ, UR53, URZ, UP0, !UPT ;  /* 0x00000035ff077290 */ /* 0x000fe600087fe4ff */
[----:B------:R-:W-:Y:S11]  /*67e0*/  R2UR UR40, R109 ;  /* 0x000000006d2872ca */ /* 0x000ff600000e0000 */
[----:B------:R-:W-:Y:S02]  /*67f0*/  @!UPT UIADD3 URZ, UPT, UPT, URZ, URZ, URZ ;  /* 0x000000fffffff290 */ /* 0x000fe4000fffe0ff */
[----:B------:R2:W-:Y:S01]  /*6800*/  UTMASTG.3D [UR40], [UR6] ;  /* 0x00000028060073b5 */ /* 0x0005e20008010000 */
[----:B------:R0:W-:Y:S01]  /*6810*/  UTMACMDFLUSH ;  /* 0x00000000000079b7 */ /* 0x0001e20000000000 */
[----:B--2---:R-:W-:Y:S04]  /*6820*/  DEPBAR.LE SB0, 0x1 ;  /* 0x000080400000791a */ /* 0x004fe80000000000 */
.L_x_97:
[----:B------:R-:W-:Y:S05]  /*6830*/  BSYNC.RECONVERGENT B0 ;  /* 0x0000000000007941 */ /* 0x000fea0003800200 */
.L_x_96:
[----:B------:R-:W-:Y:S06]  /*6840*/  BAR.SYNC.DEFER_BLOCKING 0x1, 0x80 ;  /* 0x0042000000007b1d */ /* 0x000fec0000010000 */
[----:B------:R-:W2:Y:S01]  /*6850*/  @P6 SYNCS.PHASECHK.TRANS64.TRYWAIT P0, [R0+URZ+0x20], R2 ;  /* 0x00002002000065a7 */ /* 0x000ea200080011ff */
[----:B------:R-:W-:Y:S01]  /*6860*/  BSSY B1, `(.L_x_98) ;  /* 0x0000021000017945 */ /* 0x000fe20003800000 */
[----:B--2---:R-:W-:Y:S03]  /*6870*/  @P6 SEL R115, RZ, 0x1, !P0 ;  /* 0x00000001ff736807 */ /* 0x004fe60004000000 */
[----:B------:R-:W-:Y:S05]  /*6880*/  @!P6 BRA `(.L_x_99) ;  /* 0x000000000078e947 */ /* 0x000fea0003800000 */
[----:B------:R-:W-:Y:S01]  /*6890*/  ISETP.NE.AND P1, PT, R116, RZ, PT ;  /* 0x000000ff7400720c */ /* 0x000fe20003f25270 */
[----:B------:R-:W-:Y:S01]  /*68a0*/  BSSY B0, `(.L_x_100) ;  /* 0x0000009000007945 */ /* 0x000fe20003800000 */
[----:B------:R-:W-:Y:S11]  /*68b0*/  ISETP.NE.AND P0, PT, R115, RZ, PT ;  /* 0x000000ff7300720c */ /* 0x000ff60003f05270 */
[----:B------:R-:W-:Y:S05]  /*68c0*/  @P1 IMAD R2, R105, 0x1000, R100 ;  /* 0x0000100069021824 */ /* 0x000fea00078e0264 */
[----:B------:R-:W-:Y:S05]  /*68d0*/  @P1 IADD3 R4, PT, PT, R2, UR49, RZ ;  /* 0x0000003102041c10 */ /* 0x000fea000fffe0ff */
[----:B------:R-:W-:Y:S01]  /*68e0*/  @P1 IMAD.IADD R4, R4, 0x1, R117 ;  /* 0x0000000104041824 */ /* 0x000fe200078e0275 */
[----:B------:R-:W-:Y:S06]  /*68f0*/  @P0 BRA `(.L_x_101) ;  /* 0x00000000000c0947 */ /* 0x000fec0003800000 */
[----:B------:R-:W-:Y:S04]  /*6900*/  SHF.L.U32 R3, R104, 0x1f, RZ ;  /* 0x0000001f68037819 */ /* 0x000fe800000006ff */
[----:B------:R-:W2:Y:S02]  /*6910*/  SYNCS.PHASECHK.TRANS64.TRYWAIT P0, [R0+URZ+0x20], R3 ;  /* 0x00002003000075a7 */ /* 0x000ea400080011ff */
[----:B--2---:R-:W-:Y:S05]  /*6920*/  @!P0 BRA `(.L_x_102) ;  /* 0x00000030009c8947 */ /* 0x004fea0003800000 */
.L_x_101:
[----:B------:R-:W-:Y:S05]  /*6930*/  BSYNC B0 ;  /* 0x0000000000007941 */ /* 0x000fea0003800000 */
.L_x_100:
[----:B------:R-:W-:Y:S01]  /*6940*/  ISETP.NE.AND P0, PT, R116, RZ, PT ;  /* 0x000000ff7400720c */ /* 0x000fe20003f05270 */
[----:B------:R-:W-:Y:S11]  /*6950*/  VIADD R105, R105, 0x1 ;  /* 0x0000000169697836 */ /* 0x000ff60000000000 */
[----:B------:R-:W-:Y:S01]  /*6960*/  @!UPT UIADD3 URZ, UPT, UPT, URZ, URZ, URZ ;  /* 0x000000fffffff290 */ /* 0x000fe2000fffe0ff */
[----:B------:R3:W4:Y:S04]  /*6970*/  @P0 LDS.128 R80, [R2+UR49+0x200] ;  /* 0x0002003102500984 */ /* 0x0007280008000c00 */
[----:B------:R1:W1:Y:S01]  /*6980*/  @P0 LDS.128 R84, [R4+0x210] ;  /* 0x0002100004540984 */ /* 0x0002620000000c00 */
        /* <DEDUP_REMOVED lines=8> */
[----:B---3--:R-:W-:Y:S02]  /*6a10*/  VIADD R2, R0, 0x40 ;  /* 0x0000004000027836 */ /* 0x008fe40000000000 */
[----:B--2---:R-:W-:Y:S05]  /*6a20*/  IMAD.U32 R0, RZ, RZ, UR37 ;  /* 0x00000025ff007e24 */ /* 0x004fea000f8e00ff */
[----:B------:R-:W-:Y:S04]  /*6a30*/  PRMT R0, R0, 0x654, R2 ;  /* 0x0000065400007816 */ /* 0x000fe80000000002 */
[----:B-----5:R2:W-:Y:S02]  /*6a40*/  SYNCS.ARRIVE.TRANS64.RED.A1T0 RZ, [R0+URZ], RZ ;  /* 0x000000ff00ff79a7 */ /* 0x0205e400081004ff */
[----:B--2---:R-:W-:Y:S04]  /*6a50*/  SEL R0, RZ, 0x1, P0 ;  /* 0x00000001ff007807 */ /* 0x004fe80000000000 */
[----:B-1--4-:R-:W-:Y:S02]  /*6a60*/  LOP3.LUT R104, R104, R0, RZ, 0x3c, !PT ;  /* 0x0000000068687212 */ /* 0x012fe400078e3cff */
.L_x_99:
[----:B------:R-:W-:Y:S05]  /*6a70*/  BSYNC B1 ;  /* 0x0000000000017941 */ /* 0x000fea0003800000 */
.L_x_98:
[----:B------:R-:W-:Y:S05]  /*6a80*/  VIADD R0, R48, 0x40 ;  /* 0x0000004030007836 */ /* 0x000fea0000000000 */
[----:B------:R-:W-:Y:S04]  /*6a90*/  SHF.R.U32.HI R0, RZ, 0x15, R0 ;  /* 0x00000015ff007819 */ /* 0x000fe80000011600 */
[----:B------:R-:W-:Y:S11]  /*6aa0*/  LOP3.LUT P0, RZ, R0, 0x3, R101, 0x48, !PT ;  /* 0x0000000300ff7812 */ /* 0x000ff60007804865 */
[----:B------:R-:W-:Y:S02]  /*6ab0*/  @!UPT UIADD3 URZ, UPT, UPT, URZ, URZ, URZ ;  /* 0x000000fffffff290 */ /* 0x000fe4000fffe0ff */
[----:B------:R-:W-:Y:S05]  /*6ac0*/  @!P0 BRA `(.L_x_103) ;  /* 0x0000000000408947 */ /* 0x000fea0003800000 */
[----:B------:R-:W2:Y:S01]  /*6ad0*/  LDCU.64 UR8, c[0x4][0x78] ;  /* 0x01000f00ff0877ac */ /* 0x000ea20008000a00 */
[----:B------:R-:W-:Y:S01]  /*6ae0*/  MOV R3, 0x0 ;  /* 0x0000000000037802 */ /* 0x000fe20000000f00 */
[----:B------:R-:W-:Y:S02]  /*6af0*/  HFMA2 R12, -RZ, RZ, 0, 5.9604644775390625e-08 ;  /* 0x00000001ff0c7431 */ /* 0x000fe400000001ff */
[----:B------:R-:W-:Y:S02]  /*6b00*/  IMAD.MOV.U32 R8, RZ, RZ, 0x192 ;  /* 0x00000192ff087424 */ /* 0x000fe400078e00ff */
[----:B------:R-:W-:Y:S01]  /*6b10*/  IMAD.MOV.U32 R13, RZ, RZ, RZ ;  /* 0x000000ffff0d7224 */ /* 0x000fe200078e00ff */
[----:B------:R-:W3:Y:S01]  /*6b20*/  LDCU.64 UR6, c[0x4][0x80] ;  /* 0x01001000ff0677ac */ /* 0x000ee20008000a00 */
[----:B------:R-:W4:Y:S01]  /*6b30*/  LDC.64 R2, c[0x4][R3] ;  /* 0x0100000003027b82 */ /* 0x000f220000000a00 */
[----:B------:R-:W5:Y:S01]  /*6b40*/  LDCU.64 UR4, c[0x4][0x18] ;  /* 0x01000300ff0477ac */ /* 0x000f620008000a00 */
[----:B--2---:R-:W-:Y:S01]  /*6b50*/  MOV R5, UR9 ;  /* 0x0000000900057c02 */ /* 0x004fe20008000f00 */
[----:B------:R-:W-:Y:S01]  /*6b60*/  IMAD.U32 R4, RZ, RZ, UR8 ;  /* 0x00000008ff047e24 */ /* 0x000fe2000f8e00ff */
[----:B---3--:R-:W-:Y:S01]  /*6b70*/  MOV R7, UR7 ;  /* 0x0000000700077c02 */ /* 0x008fe20008000f00 */
[----:B------:R-:W-:Y:S01]  /*6b80*/  IMAD.U32 R6, RZ, RZ, UR6 ;  /* 0x00000006ff067e24 */ /* 0x000fe2000f8e00ff */
[----:B-----5:R-:W-:Y:S01]  /*6b90*/  MOV R11, UR5 ;  /* 0x00000005000b7c02 */ /* 0x020fe20008000f00 */
[----:B------:R-:W-:Y:S02]  /*6ba0*/  IMAD.U32 R10, RZ, RZ, UR4 ;  /* 0x00000004ff0a7e24 */ /* 0x000fe4000f8e00ff */
[----:B------:R-:W-:Y:S07]  /*6bb0*/  LEPC R20, `(.L_x_103) ;  /* 0x000000001014794e */ /* 0x000fee0000000000 */
[----:B-1--4-:R-:W-:Y:S05]  /*6bc0*/  CALL.ABS.NOINC R2 ;  /* 0x0000000002007343 */ /* 0x012fea0003c00000 */
.L_x_103:
[-C--:B------:R-:W-:Y:S01]  /*6bd0*/  F2FP.F16.E4M3.UNPACK_B R0, R81.reuse ;  /* 0x00000051ff00723e */ /* 0x080fe200020006ff */
[----:B------:R-:W-:Y:S05]  /*6be0*/  WARPSYNC.ALL ;  /* 0x0000000000007948 */ /* 0x000fea0003800000 */
[----:B------:R-:W-:Y:S01]  /*6bf0*/  R2UR UR4, R48 ;  /* 0x00000000300472ca */ /* 0x000fe200000e0000 */
[--C-:B------:R-:W-:Y:S01]  /*6c00*/  HADD2.F32 R54, -RZ, R0.reuse.H0_H0 ;  /* 0x20000000ff367230 */ /* 0x100fe20000004100 */
[-C--:B------:R-:W-:Y:S01]  /*6c10*/  F2FP.F16.E4M3.UNPACK_B R2, R80.reuse.H1 ;  /* 0x00000050ff02723e */ /* 0x080fe200030006ff */
[----:B------:R-:W-:Y:S01]  /*6c20*/  HADD2.F32 R55, -RZ, R0.H1_H1 ;  /* 0x30000000ff377230 */ /* 0x000fe20000004100 */
[----:B------:R-:W-:Y:S01]  /*6c30*/  F2FP.F16.E4M3.UNPACK_B R0, R81.H1 ;  /* 0x00000051ff00723e */ /* 0x000fe200030006ff */
[----:B------:R-:W-:Y:S01]  /*6c40*/  BSSY.RECONVERGENT B0, `(.L_x_104) ;  /* 0x0000095000007945 */ /* 0x000fe20003800200 */
[----:B------:R-:W-:Y:S01]  /*6c50*/  F2FP.F16.E4M3.UNPACK_B R3, R80 ;  /* 0x00000050ff03723e */ /* 0x000fe200020006ff */
[----:B------:R-:W-:Y:S01]  /*6c60*/  HADD2.F32 R52, -RZ, R2.H0_H0 ;  /* 0x20000002ff347230 */ /* 0x000fe20000004100 */
[----:B------:R-:W-:Y:S01]  /*6c70*/  ISETP.NE.AND P0, PT, R110, RZ, PT ;  /* 0x000000ff6e00720c */ /* 0x000fe20003f05270 */
[--C-:B------:R-:W-:Y:S01]  /*6c80*/  HADD2.F32 R56, -RZ, R0.reuse.H0_H0 ;  /* 0x20000000ff387230 */ /* 0x100fe20000004100 */
[----:B------:R-:W-:Y:S01]  /*6c90*/  ISETP.NE.AND P6, PT, R118, RZ, PT ;  /* 0x000000ff7600720c */ /* 0x000fe20003fc5270 */
[----:B------:R-:W-:Y:S01]  /*6ca0*/  HADD2.F32 R57, -RZ, R0.H1_H1 ;  /* 0x30000000ff397230 */ /* 0x000fe20000004100 */
[-C--:B------:R-:W-:Y:S01]  /*6cb0*/  F2FP.F16.E4M3.UNPACK_B R0, R83.reuse ;  /* 0x00000053ff00723e */ /* 0x080fe200020006ff */
[----:B-1----:R-:W-:Y:S01]  /*6cc0*/  LDTM.16dp32bit_t0_t15.x32 R4, tmem[UR4+0x40] ;  /* 0x00004004000479ee */ /* 0x002fe20008a80000 */
[----:B------:R-:W1:Y:S01]  /*6cd0*/  LDTM.16dp32bit_t16_t31.x32 R4, tmem[UR4+0x60] ;  /* 0x00006004000479ee */ /* 0x000e620008aa0000 */
[----:B------:R-:W-:Y:S01]  /*6ce0*/  HADD2.F32 R53, -RZ, R2.H1_H1 ;  /* 0x30000002ff357230 */ /* 0x000fe20000004100 */
[----:B------:R-:W-:Y:S01]  /*6cf0*/  F2FP.F16.E4M3.UNPACK_B R2, R82.H1 ;  /* 0x00000052ff02723e */ /* 0x000fe200030006ff */
[--C-:B------:R-:W-:Y:S02]  /*6d00*/  HADD2.F32 R50, -RZ, R3.reuse.H0_H0 ;  /* 0x20000003ff327230 */ /* 0x100fe40000004100 */
[--C-:B------:R-:W-:Y:S02]  /*6d10*/  HADD2.F32 R62, -RZ, R0.reuse.H0_H0 ;  /* 0x20000000ff3e7230 */ /* 0x100fe40000004100 */
[----:B------:R-:W-:Y:S01]  /*6d20*/  HADD2.F32 R63, -RZ, R0.H1_H1 ;  /* 0x30000000ff3f7230 */ /* 0x000fe20000004100 */
[----:B------:R-:W-:Y:S01]  /*6d30*/  F2FP.F16.E4M3.UNPACK_B R0, R84.H1 ;  /* 0x00000054ff00723e */ /* 0x000fe200030006ff */
[--C-:B------:R-:W-:Y:S02]  /*6d40*/  HADD2.F32 R60, -RZ, R2.reuse.H0_H0 ;  /* 0x20000002ff3c7230 */ /* 0x100fe40000004100 */
[----:B------:R-:W-:Y:S01]  /*6d50*/  HADD2.F32 R61, -RZ, R2.H1_H1 ;  /* 0x30000002ff3d7230 */ /* 0x000fe20000004100 */
[----:B------:R-:W-:Y:S01]  /*6d60*/  F2FP.F16.E4M3.UNPACK_B R2, R83.H1 ;  /* 0x00000053ff02723e */ /* 0x000fe200030006ff */
[----:B------:R-:W-:Y:S01]  /*6d70*/  HADD2.F32 R51, -RZ, R3.H1_H1 ;  /* 0x30000003ff337230 */ /* 0x000fe20000004100 */
[----:B------:R-:W-:Y:S01]  /*6d80*/  F2FP.F16.E4M3.UNPACK_B R3, R82 ;  /* 0x00000052ff03723e */ /* 0x000fe200020006ff */
[--C-:B------:R-:W-:Y:S02]  /*6d90*/  HADD2.F32 R68, -RZ, R0.reuse.H0_H0 ;  /* 0x20000000ff447230 */ /* 0x100fe40000004100 */
[----:B------:R-:W-:Y:S01]  /*6da0*/  HADD2.F32 R69, -RZ, R0.H1_H1 ;  /* 0x30000000ff457230 */ /* 0x000fe20000004100 */
[-C--:B------:R-:W-:Y:S01]  /*6db0*/  F2FP.F16.E4M3.UNPACK_B R0, R85.reuse.H1 ;  /* 0x00000055ff00723e */ /* 0x080fe200030006ff */
[--C-:B------:R-:W-:Y:S02]  /*6dc0*/  HADD2.F32 R64, -RZ, R2.reuse.H0_H0 ;  /* 0x20000002ff407230 */ /* 0x100fe40000004100 */
[----:B------:R-:W-:Y:S01]  /*6dd0*/  HADD2.F32 R65, -RZ, R2.H1_H1 ;  /* 0x30000002ff417230 */ /* 0x000fe20000004100 */
[----:B------:R-:W-:Y:S01]  /*6de0*/  F2FP.F16.E4M3.UNPACK_B R2, R85 ;  /* 0x00000055ff02723e */ /* 0x000fe200020006ff */
[--C-:B------:R-:W-:Y:S02]  /*6df0*/  HADD2.F32 R58, -RZ, R3.reuse.H0_H0 ;  /* 0x20000003ff3a7230 */ /* 0x100fe40000004100 */
[C---:B-1----:R-:W-:Y:S01]  /*6e00*/  FMUL R7, R47.reuse, R7 ;  /* 0x000000072f077220 */ /* 0x042fe20000400000 */
[----:B------:R-:W-:Y:S01]  /*6e10*/  HADD2.F32 R59, -RZ, R3.H1_H1 ;  /* 0x30000003ff3b7230 */ /* 0x000fe20000004100 */
[----:B------:R-:W-:Y:S01]  /*6e20*/  F2FP.F16.E4M3.UNPACK_B R3, R84 ;  /* 0x00000054ff03723e */ /* 0x000fe200020006ff */
[--C-:B------:R-:W-:Y:S02]  /*6e30*/  HADD2.F32 R72, -RZ, R0.reuse.H0_H0 ;  /* 0x20000000ff487230 */ /* 0x100fe40000004100 */
[C---:B------:R-:W-:Y:S01]  /*6e40*/  FMUL R11, R47.reuse, R11 ;  /* 0x0000000b2f0b7220 */ /* 0x040fe20000400000 */
[----:B------:R-:W-:Y:S01]  /*6e50*/  HADD2.F32 R73, -RZ, R0.H1_H1 ;  /* 0x30000000ff497230 */ /* 0x000fe20000004100 */
[----:B------:R-:W-:Y:S01]  /*6e60*/  F2FP.F16.E4M3.UNPACK_B R0, R87 ;  /* 0x00000057ff00723e */ /* 0x000fe200020006ff */
[--C-:B------:R-:W-:Y:S02]  /*6e70*/  HADD2.F32 R70, -RZ, R2.reuse.H0_H0 ;  /* 0x20000002ff467230 */ /* 0x100fe40000004100 */
[C---:B------:R-:W-:Y:S01]  /*6e80*/  FMUL R15, R47.reuse, R15 ;  /* 0x0000000f2f0f7220 */ /* 0x040fe20000400000 */
[----:B------:R-:W-:Y:S01]  /*6e90*/  HADD2.F32 R71, -RZ, R2.H1_H1 ;  /* 0x30000002ff477230 */ /* 0x000fe20000004100 */
[-C--:B------:R-:W-:Y:S01]  /*6ea0*/  F2FP.F16.E4M3.UNPACK_B R2, R86.reuse.H1 ;  /* 0x00000056ff02723e */ /* 0x080fe200030006ff */
[--C-:B------:R-:W-:Y:S02]  /*6eb0*/  HADD2.F32 R66, -RZ, R3.reuse.H0_H0 ;  /* 0x20000003ff427230 */ /* 0x100fe40000004100 */
[----:B------:R-:W-:Y:S01]  /*6ec0*/  HADD2.F32 R67, -RZ, R3.H1_H1 ;  /* 0x30000003ff437230 */ /* 0x000fe20000004100 */
[----:B------:R-:W-:Y:S01]  /*6ed0*/  F2FP.F16.E4M3.UNPACK_B R3, R86 ;  /* 0x00000056ff03723e */ /* 0x000fe200020006ff */
[--C-:B------:R-:W-:Y:S02]  /*6ee0*/  HADD2.F32 R78, -RZ, R0.reuse.H0_H0 ;  /* 0x20000000ff4e7230 */ /* 0x100fe40000004100 */
[----:B------:R-:W-:Y:S02]  /*6ef0*/  HADD2.F32 R79, -RZ, R0.H1_H1 ;  /* 0x30000000ff4f7230 */ /* 0x000fe40000004100 */
[C---:B------:R-:W-:Y:S01]  /*6f00*/  FMUL R0, R47.reuse, R4 ;  /* 0x000000042f007220 */ /* 0x040fe20000400000 */
[--C-:B------:R-:W-:Y:S02]  /*6f10*/  HADD2.F32 R76, -RZ, R2.reuse.H0_H0 ;  /* 0x20000002ff4c7230 */ /* 0x100fe40000004100 */
[----:B------:R-:W-:Y:S01]  /*6f20*/  FMUL R4, R47, R8 ;  /* 0x000000082f047220 */ /* 0x000fe20000400000 */
[----:B------:R-:W-:Y:S02]  /*6f30*/  HADD2.F32 R77, -RZ, R2.H1_H1 ;  /* 0x30000002ff4d7230 */ /* 0x000fe40000004100 */
[----:B------:R-:W-:Y:S01]  /*6f40*/  FFMA R0, R49, R50, R0 ;  /* 0x0000003231007223 */ /* 0x000fe20000000000 */
[--C-:B------:R-:W-:Y:S02]  /*6f50*/  HADD2.F32 R74, -RZ, R3.reuse.H0_H0 ;  /* 0x20000003ff4a7230 */ /* 0x100fe40000004100 */
[C---:B------:R-:W-:Y:S01]  /*6f60*/  FMUL R2, R47.reuse, R5 ;  /* 0x000000052f027220 */ /* 0x040fe20000400000 */
[----:B------:R-:W-:Y:S02]  /*6f70*/  HADD2.F32 R75, -RZ, R3.H1_H1 ;  /* 0x30000003ff4b7230 */ /* 0x000fe40000004100 */
[C---:B------:R-:W-:Y:S01]  /*6f80*/  FMUL R5, R47.reuse, R9 ;  /* 0x000000092f057220 */ /* 0x040fe20000400000 */
[----:B------:R-:W-:Y:S01]  /*6f90*/  FMUL R8, R47, R12 ;  /* 0x0000000c2f087220 */ /* 0x000fe20000400000 */
[----:B------:R-:W-:Y:S01]  /*6fa0*/  FFMA R2, R49, R51, R2 ;  /* 0x0000003331027223 */ /* 0x000fe20000000002 */
[C---:B------:R-:W-:Y:S01]  /*6fb0*/  FMUL R9, R47.reuse, R13 ;  /* 0x0000000d2f097220 */ /* 0x040fe20000400000 */
[C---:B------:R-:W-:Y:S01]  /*6fc0*/  FMUL R12, R47.reuse, R21 ;  /* 0x000000152f0c7220 */ /* 0x040fe20000400000 */
[C---:B------:R-:W-:Y:S01]  /*6fd0*/  FMUL R21, R47.reuse, R30 ;  /* 0x0000001e2f157220 */ /* 0x040fe20000400000 */
[C---:B------:R-:W-:Y:S01]  /*6fe0*/  FMUL R13, R47.reuse, R22 ;  /* 0x000000162f0d7220 */ /* 0x040fe20000400000 */
[C---:B------:R-:W-:Y:S01]  /*6ff0*/  FMUL R22, R47.reuse, R31 ;  /* 0x0000001f2f167220 */ /* 0x040fe20000400000 */
        /* <DEDUP_REMOVED lines=8> */
[C---:B------:R-:W-:Y:S01]  /*7080*/  FFMA R6, R49.reuse, R56, R6 ;  /* 0x0000003831067223 */ /* 0x040fe20000000006 */
[C---:B------:R-:W-:Y:S01]  /*7090*/  FFMA R11, R49.reuse, R57, R11 ;  /* 0x00000039310b7223 */ /* 0x040fe2000000000b */
[C---:B------:R-:W-:Y:S01]  /*70a0*/  FFMA R8, R49.reuse, R58, R8 ;  /* 0x0000003a31087223 */ /* 0x040fe20000000008 */
[----:B------:R-:W-:Y:S01]  /*70b0*/  FFMA R9, R49, R59, R9 ;  /* 0x0000003b31097223 */ /* 0x000fe20000000009 */
[----:B------:R-:W-:Y:S01]  /*70c0*/  F2FP.SATFINITE.E4M3.F32.PACK_AB_MERGE_C R52, R7, R3, RZ ;  /* 0x000000030734723e */ /* 0x000fe200048070ff */
[----:B------:R-:W-:Y:S01]  /*70d0*/  FFMA R10, R49, R60, R10 ;  /* 0x0000003c310a7223 */ /* 0x000fe2000000000a */
[----:B------:R-:W-:Y:S01]  /*70e0*/  F2FP.SATFINITE.E4M3.F32.PACK_AB_MERGE_C R53, R11, R6, RZ ;  /* 0x000000060b35723e */ /* 0x000fe200048070ff */
[----:B------:R-:W-:Y:S01]  /*70f0*/  FFMA R15, R49, R61, R15 ;  /* 0x0000003d310f7223 */ /* 0x000fe2000000000f */
[C---:B------:R-:W-:Y:S01]  /*7100*/  FMUL R3, R47.reuse, R16 ;  /* 0x000000102f037220 */ /* 0x040fe20000400000 */
[C---:B------:R-:W-:Y:S01]  /*7110*/  FMUL R6, R47.reuse, R17 ;  /* 0x000000112f067220 */ /* 0x040fe20000400000 */
[----:B------:R-:W-:Y:S01]  /*7120*/  F2FP.F16.E4M3.UNPACK_B R51, R87.H1 ;  /* 0x00000057ff33723e */ /* 0x000fe200030006ff */
[----:B------:R-:W-:Y:S01]  /*7130*/  FMUL R11, R47, R20 ;  /* 0x000000142f0b7220 */ /* 0x000fe20000400000 */
[----:B------:R-:W-:Y:S01]  /*7140*/  F2FP.SATFINITE.E4M3.F32.PACK_AB_MERGE_C R54, R15, R10, RZ ;  /* 0x0000000a0f36723e */ /* 0x000fe200048070ff */
[C---:B------:R-:W-:Y:S01]  /*7150*/  FFMA R3, R49.reuse, R62, R3 ;  /* 0x0000003e31037223 */ /* 0x040fe20000000003 */
[----:B------:R-:W-:Y:S01]  /*7160*/  FFMA R6, R49, R63, R6 ;  /* 0x0000003f31067223 */ /* 0x000fe20000000006 */
[----:B------:R-:W-:Y:S01]  /*7170*/  FMUL R20, R47, R29 ;  /* 0x0000001d2f147220 */ /* 0x000fe20000400000 */
[----:B------:R-:W-:Y:S01]  /*7180*/  F2FP.SATFINITE.E4M3.F32.PACK_AB_MERGE_C R29, R5, R4, R53 ;  /* 0x00000004051d723e */ /* 0x000fe20004807035 */
[----:B------:R-:W-:Y:S01]  /*7190*/  FMUL R10, R47, R19 ;  /* 0x000000132f0a7220 */ /* 0x000fe20000400000 */
[----:B------:R-:W-:Y:S01]  /*71a0*/  F2FP.SATFINITE.E4M3.F32.PACK_AB_MERGE_C R30, R9, R8, R54 ;  /* 0x00000008091e723e */ /* 0x000fe20004807036 */
        /* <DEDUP_REMOVED lines=10> */
[----:B------:R-:W-:Y:S01]  /*7250*/  FFMA R14, R49, R69, R14 ;  /* 0x00000045310e7223 */ /* 0x000fe2000000000e */
[----:B------:R-:W-:Y:S01]  /*7260*/  FMUL R18, R47, R27 ;  /* 0x0000001b2f127220 */ /* 0x000fe20000400000 */
[C---:B------:R-:W-:Y:S01]  /*7270*/  FFMA R15, R49.reuse, R70, R15 ;  /* 0x00000046310f7223 */ /* 0x040fe2000000000f */
[C---:B------:R-:W-:Y:S01]  /*7280*/  FFMA R16, R49.reuse, R71, R16 ;  /* 0x0000004731107223 */ /* 0x040fe20000000010 */
[C---:B------:R-:W-:Y:S01]  /*7290*/  FFMA R17, R49.reuse, R72, R17 ;  /* 0x0000004831117223 */ /* 0x040fe20000000011 */
[C---:B------:R-:W-:Y:S01]  /*72a0*/  FFMA R18, R49.reuse, R73, R18 ;  /* 0x0000004931127223 */ /* 0x040fe20000000012 */
[----:B------:R-:W-:Y:S01]  /*72b0*/  FFMA R19, R49, R74, R19 ;  /* 0x0000004a31137223 */ /* 0x000fe20000000013 */
[----:B------:R-:W-:Y:S01]  /*72c0*/  FMUL R23, R47, R32 ;  /* 0x000000202f177220 */ /* 0x000fe20000400000 */
[----:B------:R-:W-:Y:S01]  /*72d0*/  FFMA R20, R49, R75, R20 ;  /* 0x0000004b31147223 */ /* 0x000fe20000000014 */
[----:B------:R-:W-:Y:S01]  /*72e0*/  FMUL R24, R47, R33 ;  /* 0x000000212f187220 */ /* 0x000fe20000400000 */
[--C-:B------:R-:W-:Y:S02]  /*72f0*/  HADD2.F32 R50, -RZ, R51.reuse.H0_H0 ;  /* 0x20000033ff327230 */ /* 0x100fe40000004100 */
[----:B------:R-:W-:Y:S01]  /*7300*/  FFMA R21, R49, R76, R21 ;  /* 0x0000004c31157223 */ /* 0x000fe20000000015 */
[----:B------:R-:W-:Y:S02]  /*7310*/  HADD2.F32 R51, -RZ, R51.H1_H1 ;  /* 0x30000033ff337230 */ /* 0x000fe40000004100 */
[----:B------:R-:W-:Y:S01]  /*7320*/  FMUL R25, R47, R34 ;  /* 0x000000222f197220 */ /* 0x000fe20000400000 */
[----:B------:R-:W-:Y:S01]  /*7330*/  FFMA R22, R49, R77, R22 ;  /* 0x0000004d31167223 */ /* 0x000fe20000000016 */
[----:B------:R-:W-:Y:S01]  /*7340*/  FMUL R26, R47, R35 ;  /* 0x000000232f1a7220 */ /* 0x000fe20000400000 */
[----:B------:R-:W-:Y:S01]  /*7350*/  F2FP.SATFINITE.E4M3.F32.PACK_AB_MERGE_C R7, R10, R7, RZ ;  /* 0x000000070a07723e */ /* 0x000fe200048070ff */
[C---:B------:R-:W-:Y:S01]  /*7360*/  FFMA R23, R49.reuse, R78, R23 ;  /* 0x0000004e31177223 */ /* 0x040fe20000000017 */
[C---:B------:R-:W-:Y:S01]  /*7370*/  FFMA R24, R49.reuse, R79, R24 ;  /* 0x0000004f31187223 */ /* 0x040fe20000000018 */
[C---:B------:R-:W-:Y:S01]  /*7380*/  FFMA R25, R49.reuse, R50, R25 ;  /* 0x0000003231197223 */ /* 0x040fe20000000019 */
[----:B------:R-:W-:Y:S01]  /*7390*/  FFMA R26, R49, R51, R26 ;  /* 0x00000033311a7223 */ /* 0x000fe2000000001a */
[----:B------:R-:W-:Y:S02]  /*73a0*/  F2FP.SATFINITE.E4M3.F32.PACK_AB_MERGE_C R28, R2, R0, R52 ;  /* 0x00000000021c723e */ /* 0x000fe40004807034 */
[----:B------:R-:W-:Y:S02]  /*73b0*/  F2FP.SATFINITE.E4M3.F32.PACK_AB_MERGE_C R31, R6, R3, R7 ;  /* 0x00000003061f723e */ /* 0x000fe40004807007 */
[----:B------:R-:W-:Y:S02]  /*73c0*/  F2FP.SATFINITE.E4M3.F32.PACK_AB_MERGE_C R13, R14, R13, RZ ;  /* 0x0000000d0e0d723e */ /* 0x000fe400048070ff */
[----:B------:R-:W-:Y:S01]  /*73d0*/  F2FP.SATFINITE.E4M3.F32.PACK_AB_MERGE_C R17, R18, R17, RZ ;  /* 0x000000111211723e */ /* 0x000fe200048070ff */
[----:B------:R1:W-:Y:S01]  /*73e0*/  STS.128 [R100+UR49+0x5200], R28 ;  /* 0x0052001c64007988 */ /* 0x0003e20008000c31 */
[----:B------:R-:W-:Y:S02]  /*73f0*/  F2FP.SATFINITE.E4M3.F32.PACK_AB_MERGE_C R14, R22, R21, RZ ;  /* 0x00000015160e723e */ /* 0x000fe400048070ff */
[----:B------:R-:W-:Y:S02]  /*7400*/  F2FP.SATFINITE.E4M3.F32.PACK_AB_MERGE_C R25, R26, R25, RZ ;  /* 0x000000191a19723e */ /* 0x000fe400048070ff */
[----:B------:R-:W-:Y:S02]  /*7410*/  F2FP.SATFINITE.E4M3.F32.PACK_AB_MERGE_C R12, R12, R11, R13 ;  /* 0x0000000b0c0c723e */ /* 0x000fe4000480700d */
[----:B------:R-:W-:Y:S02]  /*7420*/  F2FP.SATFINITE.E4M3.F32.PACK_AB_MERGE_C R13, R16, R15, R17 ;  /* 0x0000000f100d723e */ /* 0x000fe40004807011 */
        /* <DEDUP_REMOVED lines=13> */
[----:B------:R-:W-:Y:S02]  /*7500*/  UIADD3 UR8, UP0, UPT, UR52, 0x680, URZ ;  /* 0x0000068034087890 */ /* 0x000fe4000ff1e0ff */
[----:B------:R-:W-:Y:S02]  /*7510*/  UIADD3 UR5, UPT, UPT, UR41, 0x40, URZ ;  /* 0x0000004029057890 */ /* 0x000fe4000fffe0ff */
[----:B------:R-:W-:Y:S02]  /*7520*/  UIADD3 UR4, UPT, UPT, UR49, 0x5200, URZ ;  /* 0x0000520031047890 */ /* 0x000fe4000fffe0ff */
[----:B------:R-:W-:Y:S01]  /*7530*/  UIADD3.X UR9, UPT, UPT, URZ, UR53, URZ, UP0, !UPT ;  /* 0x00000035ff097290 */ /* 0x000fe200087fe4ff */
[----:B------:R-:W-:Y:S01]  /*7540*/  UMOV UR6, UR42 ;  /* 0x0000002a00067c82 */ /* 0x000fe20008000000 */
[----:B------:R-:W-:Y:S07]  /*7550*/  UMOV UR7, UR36 ;  /* 0x0000002400077c82 */ /* 0x000fee0008000000 */
[----:B------:R2:W-:Y:S01]  /*7560*/  UTMASTG.3D [UR4], [UR8] ;  /* 0x00000004080073b5 */ /* 0x0005e20008010000 */
[----:B------:R0:W-:Y:S01]  /*7570*/  UTMACMDFLUSH ;  /* 0x00000000000079b7 */ /* 0x0001e20000000000 */
[----:B--2---:R-:W-:Y:S04]  /*7580*/  DEPBAR.LE SB0, 0x1 ;  /* 0x000080400000791a */ /* 0x004fe80000000000 */
.L_x_105:
[----:B------:R-:W-:Y:S05]  /*7590*/  BSYNC.RECONVERGENT B0 ;  /* 0x0000000000007941 */ /* 0x000fea0003800200 */
.L_x_104:
        /* <DEDUP_REMOVED lines=15> */
.L_x_109:
[----:B------:R-:W-:Y:S05]  /*7690*/  BSYNC B0 ;  /* 0x0000000000007941 */ /* 0x000fea0003800000 */
.L_x_108:
[----:B------:R-:W-:Y:S01]  /*76a0*/  ISETP.NE.AND P0, PT, R116, RZ, PT ;  /* 0x000000ff7400720c */ /* 0x000fe20003f05270 */
[----:B------:R-:W-:Y:S11]  /*76b0*/  VIADD R105, R105, 0x1 ;  /* 0x0000000169697836 */ /* 0x000ff60000000000 */
[----:B------:R-:W-:Y:S01]  /*76c0*/  @!UPT UIADD3 URZ, UPT, UPT, URZ, URZ, URZ ;  /* 0x000000fffffff290 */ /* 0x000fe2000fffe0ff */
[----:B------:R3:W4:Y:S04]  /*76d0*/  @P0 LDS.128 R84, [R2+0x210] ;  /* 0x0002100002540984 */ /* 0x0007280000000c00 */
[----:B------:R1:W1:Y:S01]  /*76e0*/  @P0 LDS.128 R80, [R3+UR49+0x200] ;  /* 0x0002003103500984 */ /* 0x0002620008000c00 */
        /* <DEDUP_REMOVED lines=14> */
.L_x_107:
[----:B------:R-:W-:Y:S05]  /*77d0*/  BSYNC B1 ;  /* 0x0000000000017941 */ /* 0x000fea0003800000 */
.L_x_106:
[----:B------:R-:W-:Y:S05]  /*77e0*/  VIADD R0, R48, 0x80 ;  /* 0x0000008030007836 */ /* 0x000fea0000000000 */
[----:B------:R-:W-:Y:S04]  /*77f0*/  SHF.R.U32.HI R0, RZ, 0x15, R0 ;  /* 0x00000015ff007819 */ /* 0x000fe80000011600 */
[----:B------:R-:W-:Y:S11]  /*7800*/  LOP3.LUT P0, RZ, R0, 0x3, R101, 0x48, !PT ;  /* 0x0000000300ff7812 */ /* 0x000ff60007804865 */
[----:B------:R-:W-:Y:S02]  /*7810*/  @!UPT UIADD3 URZ, UPT, UPT, URZ, URZ, URZ ;  /* 0x000000fffffff290 */ /* 0x000fe4000fffe0ff */
[----:B------:R-:W-:Y:S05]  /*7820*/  @!P0 BRA `(.L_x_111) ;  /* 0x0000000000408947 */ /* 0x000fea0003800000 */
[----:B------:R-:W2:Y:S01]  /*7830*/  LDCU.64 UR8, c[0x4][0x78] ;  /* 0x01000f00ff0877ac */ /* 0x000ea20008000a00 */
[----:B------:R-:W-:Y:S01]  /*7840*/  MOV R3, 0x0 ;  /* 0x0000000000037802 */ /* 0x000fe20000000f00 */
[----:B-1----:R-:W-:Y:S02]  /*7850*/  HFMA2 R12, -RZ, RZ, 0, 5.9604644775390625e-08 ;  /* 0x00000001ff0c7431 */ /* 0x002fe400000001ff */
[----:B------:R-:W-:Y:S02]  /*7860*/  IMAD.MOV.U32 R8, RZ, RZ, 0x192 ;  /* 0x00000192ff087424 */ /* 0x000fe400078e00ff */
[----:B------:R-:W-:Y:S01]  /*7870*/  IMAD.MOV.U32 R13, RZ, RZ, RZ ;  /* 0x000000ffff0d7224 */ /* 0x000fe200078e00ff */
[----:B------:R-:W1:Y:S01]  /*7880*/  LDCU.64 UR6, c[0x4][0x80] ;  /* 0x01001000ff0677ac */ /* 0x000e620008000a00 */
[----:B------:R-:W3:Y:S01]  /*7890*/  LDC.64 R2, c[0x4][R3] ;  /* 0x0100000003027b82 */ /* 0x000ee20000000a00 */
[----:B------:R-:W4:Y:S01]  /*78a0*/  LDCU.64 UR4, c[0x4][0x18] ;  /* 0x01000300ff0477ac */ /* 0x000f220008000a00 */
[----:B--2---:R-:W-:Y:S01]  /*78b0*/  MOV R5, UR9 ;  /* 0x0000000900057c02 */ /* 0x004fe20008000f00 */
[----:B------:R-:W-:Y:S01]  /*78c0*/  IMAD.U32 R4, RZ, RZ, UR8 ;  /* 0x00000008ff047e24 */ /* 0x000fe2000f8e00ff */
[----:B-1----:R-:W-:Y:S01]  /*78d0*/  MOV R7, UR7 ;  /* 0x0000000700077c02 */ /* 0x002fe20008000f00 */
[----:B------:R-:W-:Y:S01]  /*78e0*/  IMAD.U32 R6, RZ, RZ, UR6 ;  /* 0x00000006ff067e24 */ /* 0x000fe2000f8e00ff */
[----:B----4-:R-:W-:Y:S01]  /*78f0*/  MOV R11, UR5 ;  /* 0x00000005000b7c02 */ /* 0x010fe20008000f00 */
[----:B------:R-:W-:Y:S02]  /*7900*/  IMAD.U32 R10, RZ, RZ, UR4 ;  /* 0x00000004ff0a7e24 */ /* 0x000fe4000f8e00ff */
[----:B------:R-:W-:Y:S07]  /*7910*/  LEPC R20, `(.L_x_111) ;  /* 0x000000001014794e */ /* 0x000fee0000000000 */
[----:B---3--:R-:W-:Y:S05]  /*7920*/  CALL.ABS.NOINC R2 ;  /* 0x0000000002007343 */ /* 0x008fea0003c00000 */
.L_x_111:
        /* <DEDUP_REMOVED lines=148> */
[----:B------:R-:W-:Y:S02]  /*8270*/  UIADD3 UR8, UP0, UPT, UR52, 0x680, URZ ;  /* 0x0000068034087890 */ /* 0x000fe4000ff1e0ff */
[----:B------:R-:W-:Y:S02]  /*8280*/  UIADD3 UR5, UPT, UPT, UR41, 0x80, URZ ;  /* 0x0000008029057890 */ /* 0x000fe4000fffe0ff */
[----:B------:R-:W-:Y:S01]  /*8290*/  MOV R109, UR10 ;  /* 0x0000000a006d7c02 */ /* 0x000fe20008000f00 */
[----:B------:R-:W-:Y:S01]  /*82a0*/  UIADD3.X UR9, UPT, UPT, URZ, UR53, URZ, UP0, !UPT ;  /* 0x00000035ff097290 */ /* 0x000fe200087fe4ff */
[----:B------:R-:W-:Y:S02]  /*82b0*/  UMOV UR6, UR42 ;  /* 0x0000002a00067c82 */ /* 0x000fe40008000000 */
[----:B------:R-:W-:Y:S01]  /*82c0*/  R2UR UR4, R109 ;  /* 0x000000006d0472ca */ /* 0x000fe200000e0000 */
[----:B------:R-:W-:Y:S11]  /*82d0*/  UMOV UR7, UR36 ;  /* 0x0000002400077c82 */ /* 0x000ff60008000000 */
[----:B------:R-:W-:Y:S01]  /*82e0*/  @!UPT UIADD3 URZ, UPT, UPT, URZ, URZ, URZ ;  /* 0x000000fffffff290 */ /* 0x000fe2000fffe0ff */
[----:B------:R2:W-:Y:S01]  /*82f0*/  UTMASTG.3D [UR4], [UR8] ;  /* 0x00000004080073b5 */ /* 0x0005e20008010000 */
[----:B------:R0:W-:Y:S01]  /*8300*/  UTMACMDFLUSH ;  /* 0x00000000000079b7 */ /* 0x0001e20000000000 */
[----:B--2---:R-:W-:Y:S04]  /*8310*/  DEPBAR.LE SB0, 0x1 ;  /* 0x000080400000791a */ /* 0x004fe80000000000 */
.L_x_113:
[----:B------:R-:W-:Y:S05]  /*8320*/  BSYNC.RECONVERGENT B0 ;  /* 0x0000000000007941 */ /* 0x000fea0003800200 */
.L_x_112:
        /* <DEDUP_REMOVED lines=15> */
.L_x_117:
[----:B------:R-:W-:Y:S05]  /*8420*/  BSYNC B0 ;  /* 0x0000000000007941 */ /* 0x000fea0003800000 */
.L_x_116:
        /* <DEDUP_REMOVED lines=19> */
.L_x_115:
[----:B------:R-:W-:Y:S05]  /*8560*/  BSYNC B1 ;  /* 0x0000000000017941 */ /* 0x000fea0003800000 */
.L_x_114:
        /* <DEDUP_REMOVED lines=21> */
.L_x_119:
[----:B------:R-:W-:Y:S01]  /*86c0*/  ISETP.NE.AND P0, PT, R110, RZ, PT ;  /* 0x000000ff6e00720c */ /* 0x000fe20003f05270 */
[----:B------:R-:W-:Y:S05]  /*86d0*/  WARPSYNC.ALL ;  /* 0x0000000000007948 */ /* 0x000fea0003800000 */
[----:B------:R-:W-:Y:S01]  /*86e0*/  R2UR UR4, R48 ;  /* 0x00000000300472ca */ /* 0x000fe200000e0000 */
[----:B------:R-:W-:Y:S01]  /*86f0*/  BSSY.RECONVERGENT B0, `(.L_x_120) ;  /* 0x000009c000007945 */ /* 0x000fe20003800200 */
[-C--:B------:R-:W-:Y:S02]  /*8700*/  F2FP.F16.E4M3.UNPACK_B R2, R80.reuse ;  /* 0x00000050ff02723e */ /* 0x080fe400020006ff */
[----:B------:R-:W-:Y:S02]  /*8710*/  F2FP.F16.E4M3.UNPACK_B R80, R80.H1 ;  /* 0x00000050ff50723e */ /* 0x000fe400030006ff */
[-C--:B------:R-:W-:Y:S01]  /*8720*/  F2FP.F16.E4M3.UNPACK_B R51, R81.reuse ;  /* 0x00000051ff33723e */ /* 0x080fe200020006ff */
[--C-:B------:R-:W-:Y:S01]  /*8730*/  HADD2.F32 R0, -RZ, R2.reuse.H0_H0 ;  /* 0x20000002ff007230 */ /* 0x100fe20000004100 */
[----:B------:R-:W-:Y:S01]  /*8740*/  F2FP.F16.E4M3.UNPACK_B R81, R81.H1 ;  /* 0x00000051ff51723e */ /* 0x000fe200030006ff */
[----:B------:R-:W-:Y:S01]  /*8750*/  HADD2.F32 R2, -RZ, R2.H1_H1 ;  /* 0x30000002ff027230 */ /* 0x000fe20000004100 */
[-C--:B------:R-:W-:Y:S01]  /*8760*/  F2FP.F16.E4M3.UNPACK_B R55, R82.reuse ;  /* 0x00000052ff37723e */ /* 0x080fe200020006ff */
[--C-:B------:R-:W-:Y:S01]  /*8770*/  HADD2.F32 R3, -RZ, R80.reuse.H0_H0 ;  /* 0x20000050ff037230 */ /* 0x100fe20000004100 */
[----:B------:R-:W-:Y:S01]  /*8780*/  F2FP.F16.E4M3.UNPACK_B R82, R82.H1 ;  /* 0x00000052ff52723e */ /* 0x000fe200030006ff */
[----:B-1----:R-:W-:Y:S01]  /*8790*/  LDTM.16dp32bit_t0_t15.x32 R4, tmem[UR4+0xc0] ;  /* 0x0000c004000479ee */ /* 0x002fe20008a80000 */
[----:B------:R-:W1:Y:S01]  /*87a0*/  LDTM.16dp32bit_t16_t31.x32 R4, tmem[UR4+0xe0] ;  /* 0x0000e004000479ee */ /* 0x000e620008aa0000 */
[----:B------:R-:W-:Y:S01]  /*87b0*/  NOP ;  /* 0x0000000000007918 */ /* 0x000fe20000000000 */
[--C-:B------:R-:W-:Y:S01]  /*87c0*/  HADD2.F32 R50, -RZ, R51.reuse.H0_H0 ;  /* 0x20000033ff327230 */ /* 0x100fe20000004100 */
[----:B------:R-:W-:Y:S01]  /*87d0*/  R2UR UR5, R113 ;  /* 0x00000000710572ca */ /* 0x000fe200000e0000 */
[----:B------:R-:W-:Y:S01]  /*87e0*/  HADD2.F32 R51, -RZ, R51.H1_H1 ;  /* 0x30000033ff337230 */ /* 0x000fe20000004100 */
[----:B------:R-:W-:Y:S01]  /*87f0*/  F2FP.F16.E4M3.UNPACK_B R59, R83 ;  /* 0x00000053ff3b723e */ /* 0x000fe200020006ff */
[--C-:B------:R-:W-:Y:S01]  /*8800*/  HADD2.F32 R54, -RZ, R55.reuse.H0_H0 ;  /* 0x20000037ff367230 */ /* 0x100fe20000004100 */
[----:B------:R-:W-:Y:S01]  /*8810*/  F2FP.F16.E4M3.UNPACK_B R63, R84 ;  /* 0x00000054ff3f723e */ /* 0x000fe200020006ff */
[----:B------:R-:W-:Y:S01]  /*8820*/  HADD2.F32 R55, -RZ, R55.H1_H1 ;  /* 0x30000037ff377230 */ /* 0x000fe20000004100 */
[----:B------:R-:W-:Y:S01]  /*8830*/  F2FP.F16.E4M3.UNPACK_B R67, R85 ;  /* 0x00000055ff43723e */ /* 0x000fe200020006ff */
[--C-:B------:R-:W-:Y:S01]  /*8840*/  HADD2.F32 R58, -RZ, R59.reuse.H0_H0 ;  /* 0x2000003bff3a7230 */ /* 0x100fe20000004100 */
[----:B------:R-:W-:Y:S01]  /*8850*/  F2FP.F16.E4M3.UNPACK_B R71, R86 ;  /* 0x00000056ff47723e */ /* 0x000fe200020006ff */
[----:B------:R-:W-:Y:S01]  /*8860*/  HADD2.F32 R59, -RZ, R59.H1_H1 ;  /* 0x3000003bff3b7230 */ /* 0x000fe20000004100 */
[----:B------:R-:W-:Y:S01]  /*8870*/  F2FP.F16.E4M3.UNPACK_B R74, R87 ;  /* 0x00000057ff4a723e */ /* 0x000fe200020006ff */
[--C-:B------:R-:W-:Y:S01]  /*8880*/  HADD2.F32 R62, -RZ, R63.reuse.H0_H0 ;  /* 0x2000003fff3e7230 */ /* 0x100fe20000004100 */
[----:B------:R-:W-:Y:S01]  /*8890*/  F2FP.F16.E4M3.UNPACK_B R83, R83.H1 ;  /* 0x00000053ff53723e */ /* 0x000fe200030006ff */
[----:B------:R-:W-:Y:S01]  /*88a0*/  UIADD3 UR5, UPT, UPT, UR5, 0xb0, URZ ;  /* 0x000000b005057890 */ /* 0x000fe2000fffe0ff */
[----:B------:R-:W-:Y:S01]  /*88b0*/  HADD2.F32 R63, -RZ, R63.H1_H1 ;  /* 0x3000003fff3f7230 */ /* 0x000fe20000004100 */
[----:B------:R-:W-:Y:S01]  /*88c0*/  F2FP.F16.E4M3.UNPACK_B R84, R84.H1 ;  /* 0x00000054ff54723e */ /* 0x000fe200030006ff */
[--C-:B------:R-:W-:Y:S01]  /*88d0*/  HADD2.F32 R66, -RZ, R67.reuse.H0_H0 ;  /* 0x20000043ff427230 */ /* 0x100fe20000004100 */
[----:B------:R-:W-:Y:S01]  /*88e0*/  UPRMT UR5, UR37, 0x654, UR5 ;  /* 0x0000065425057896 */ /* 0x000fe20008000005 */
[----:B------:R-:W-:Y:S01]  /*88f0*/  HADD2.F32 R67, -RZ, R67.H1_H1 ;  /* 0x30000043ff437230 */ /* 0x000fe20000004100 */
[----:B------:R-:W-:Y:S01]  /*8900*/  F2FP.F16.E4M3.UNPACK_B R85, R85.H1 ;  /* 0x00000055ff55723e */ /* 0x000fe200030006ff */
[--C-:B------:R-:W-:Y:S02]  /*8910*/  HADD2.F32 R70, -RZ, R71.reuse.H0_H0 ;  /* 0x20000047ff467230 */ /* 0x100fe40000004100 */
[C---:B-1----:R-:W-:Y:S01]  /*8920*/  FMUL R4, R47.reuse, R4 ;  /* 0x000000042f047220 */ /* 0x042fe20000400000 */
[C---:B------:R-:W-:Y:S01]  /*8930*/  FMUL R5, R47.reuse, R5 ;  /* 0x000000052f057220 */ /* 0x040fe20000400000 */
[C---:B------:R-:W-:Y:S01]  /*8940*/  FMUL R8, R47.reuse, R8 ;  /* 0x000000082f087220 */ /* 0x040fe20000400000 */
[----:B------:R-:W-:Y:S01]  /*8950*/  FMUL R9, R47, R9 ;  /* 0x000000092f097220 */ /* 0x000fe20000400000 */
[C---:B------:R-:W-:Y:S01]  /*8960*/  FFMA R4, R49.reuse, R0, R4 ;  /* 0x0000000031047223 */ /* 0x040fe20000000004 */
[----:B------:R-:W-:Y:S01]  /*8970*/  SYNCS.ARRIVE.TRANS64.RED.A1T0 RZ, [UR5], RZ ;  /* 0x000000ffffff79a7 */ /* 0x000fe20008100405 */
        /* <DEDUP_REMOVED lines=8> */
[----:B------:R-:W-:Y:S02]  /*8a00*/  HADD2.F32 R71, -RZ, R71.H1_H1 ;  /* 0x30000047ff477230 */ /* 0x000fe40000004100 */
[C---:B------:R-:W-:Y:S01]  /*8a10*/  FMUL R25, R47.reuse, R30 ;  /* 0x0000001e2f197220 */ /* 0x040fe20000400000 */
[C---:B------:R-:W-:Y:S01]  /*8a20*/  FMUL R30, R47.reuse, R35 ;  /* 0x000000232f1e7220 */ /* 0x040fe20000400000 */
[----:B------:R-:W-:Y:S02]  /*8a30*/  HADD2.F32 R48, -RZ, R80.H1_H1 ;  /* 0x30000050ff307230 */ /* 0x000fe40000004100 */
[C---:B------:R-:W-:Y:S01]  /*8a40*/  FMUL R6, R47.reuse, R6 ;  /* 0x000000062f067220 */ /* 0x040fe20000400000 */
[C---:B------:R-:W-:Y:S01]  /*8a50*/  FMUL R7, R47.reuse, R7 ;  /* 0x000000072f077220 */ /* 0x040fe20000400000 */
[--C-:B------:R-:W-:Y:S02]  /*8a60*/  HADD2.F32 R52, -RZ, R81.reuse.H0_H0 ;  /* 0x20000051ff347230 */ /* 0x100fe40000004100 */
[----:B------:R-:W-:Y:S01]  /*8a70*/  FMUL R10, R47, R10 ;  /* 0x0000000a2f0a7220 */ /* 0x000fe20000400000 */
[C---:B------:R-:W-:Y:S01]  /*8a80*/  FFMA R6, R49.reuse, R3, R6 ;  /* 0x0000000331067223 */ /* 0x040fe20000000006 */
[----:B------:R-:W-:Y:S02]  /*8a90*/  HADD2.F32 R53, -RZ, R81.H1_H1 ;  /* 0x30000051ff357230 */ /* 0x000fe40000004100 */
[C---:B------:R-:W-:Y:S01]  /*8aa0*/  FFMA R7, R49.reuse, R48, R7 ;  /* 0x0000003031077223 */ /* 0x040fe20000000007 */
[C---:B------:R-:W-:Y:S01]  /*8ab0*/  FFMA R8, R49.reuse, R50, R8 ;  /* 0x0000003231087223 */ /* 0x040fe20000000008 */
[C---:B------:R-:W-:Y:S01]  /*8ac0*/  FFMA R9, R49.reuse, R51, R9 ;  /* 0x0000003331097223 */ /* 0x040fe20000000009 */
[----:B------:R-:W-:Y:S01]  /*8ad0*/  FFMA R10, R49, R52, R10 ;  /* 0x00000034310a7223 */ /* 0x000fe2000000000a */
[--C-:B------:R-:W-:Y:S01]  /*8ae0*/  HADD2.F32 R48, -RZ, R74.reuse.H0_H0 ;  /* 0x2000004aff307230 */ /* 0x100fe20000004100 */
[----:B------:R-:W-:Y:S01]  /*8af0*/  F2FP.SATFINITE.E4M3.F32.PACK_AB_MERGE_C R77, R7, R6, RZ ;  /* 0x00000006074d723e */ /* 0x000fe200048070ff */
[C---:B------:R-:W-:Y:S01]  /*8b00*/  FMUL R7, R47.reuse, R24 ;  /* 0x000000182f077220 */ /* 0x040fe20000400000 */
[C---:B------:R-:W-:Y:S01]  /*8b10*/  FMUL R24, R47.reuse, R29 ;  /* 0x0000001d2f187220 */ /* 0x040fe20000400000 */
[C---:B------:R-:W-:Y:S01]  /*8b20*/  FMUL R29, R47.reuse, R34 ;  /* 0x000000222f1d7220 */ /* 0x040fe20000400000 */
[----:B------:R-:W-:Y:S02]  /*8b30*/  HADD2.F32 R74, -RZ, R74.H1_H1 ;  /* 0x3000004aff4a7230 */ /* 0x000fe40000004100 */
[C---:B------:R-:W-:Y:S01]  /*8b40*/  FMUL R11, R47.reuse, R11 ;  /* 0x0000000b2f0b7220 */ /* 0x040fe20000400000 */
[--C-:B------:R-:W-:Y:S02]  /*8b50*/  HADD2.F32 R56, -RZ, R82.reuse.H0_H0 ;  /* 0x20000052ff387230 */ /* 0x100fe40000004100 */
[----:B------:R-:W-:Y:S01]  /*8b60*/  FMUL R14, R47, R14 ;  /* 0x0000000e2f0e7220 */ /* 0x000fe20000400000 */
[----:B------:R-:W-:Y:S02]  /*8b70*/  HADD2.F32 R57, -RZ, R82.H1_H1 ;  /* 0x30000052ff397230 */ /* 0x000fe40000004100 */
[C---:B------:R-:W-:Y:S01]  /*8b80*/  FFMA R11, R49.reuse, R53, R11 ;  /* 0x00000035310b7223 */ /* 0x040fe2000000000b */
[----:B------:R-:W-:Y:S01]  /*8b90*/  F2FP.F16.E4M3.UNPACK_B R86, R86.H1 ;  /* 0x00000056ff56723e */ /* 0x000fe200030006ff */
[C---:B------:R-:W-:Y:S01]  /*8ba0*/  FFMA R12, R49.reuse, R54, R12 ;  /* 0x00000036310c7223 */ /* 0x040fe2000000000c */
[C---:B------:R-:W-:Y:S01]  /*8bb0*/  FFMA R13, R49.reuse, R55, R13 ;  /* 0x00000037310d7223 */ /* 0x040fe2000000000d */
[----:B------:R-:W-:Y:S01]  /*8bc0*/  F2FP.F16.E4M3.UNPACK_B R87, R87.H1 ;  /* 0x00000057ff57723e */ /* 0x000fe200030006ff */
[----:B------:R-:W-:Y:S01]  /*8bd0*/  FFMA R14, R49, R56, R14 ;  /* 0x00000038310e7223 */ /* 0x000fe2000000000e */
[----:B------:R-:W-:Y:S01]  /*8be0*/  F2FP.SATFINITE.E4M3.F32.PACK_AB_MERGE_C R10, R11, R10, RZ ;  /* 0x0000000a0b0a723e */ /* 0x000fe200048070ff */
[C---:B------:R-:W-:Y:S01]  /*8bf0*/  FMUL R15, R47.reuse, R15 ;  /* 0x0000000f2f0f7220 */ /* 0x040fe20000400000 */
[--C-:B------:R-:W-:Y:S02]  /*8c00*/  HADD2.F32 R60, -RZ, R83.reuse.H0_H0 ;  /* 0x20000053ff3c7230 */ /* 0x100fe40000004100 */
[----:B------:R-:W-:Y:S01]  /*8c10*/  FMUL R18, R47, R18 ;  /* 0x000000122f127220 */ /* 0x000fe20000400000 */
[----:B------:R-:W-:Y:S02]  /*8c20*/  HADD2.F32 R61, -RZ, R83.H1_H1 ;  /* 0x30000053ff3d7230 */ /* 0x000fe40000004100 */
[----:B------:R-:W-:Y:S01]  /*8c30*/  FFMA R15, R49, R57, R15 ;  /* 0x00000039310f7223 */ /* 0x000fe2000000000f */
[----:B------:R-:W-:Y:S01]  /*8c40*/  IADD3 R45, PT, PT, R45, 0x1, RZ ;  /* 0x000000012d2d7810 */ /* 0x000fe20007ffe0ff */
[C---:B------:R-:W-:Y:S01]  /*8c50*/  FFMA R16, R49.reuse, R58, R16 ;  /* 0x0000003a31107223 */ /* 0x040fe20000000010 */
        /* <DEDUP_REMOVED lines=8> */
[C---:B------:R-:W-:Y:S01]  /*8ce0*/  FFMA R0, R49.reuse, R62, R0 ;  /* 0x0000003e31007223 */ /* 0x040fe20000000000 */
[C---:B------:R-:W-:Y:S01]  /*8cf0*/  FFMA R2, R49.reuse, R63, R2 ;  /* 0x0000003f31027223 */ /* 0x040fe20000000002 */
[--C-:B------:R-:W-:Y:S02]  /*8d00*/  HADD2.F32 R68, -RZ, R85.reuse.H0_H0 ;  /* 0x20000055ff447230 */ /* 0x100fe40000004100 */
[----:B------:R-:W-:Y:S01]  /*8d10*/  FFMA R3, R49, R64, R3 ;  /* 0x0000004031037223 */ /* 0x000fe20000000003 */
[----:B------:R-:W-:Y:S02]  /*8d20*/  HADD2.F32 R69, -RZ, R85.H1_H1 ;  /* 0x30000055ff457230 */ /* 0x000fe40000004100 */
[C---:B------:R-:W-:Y:S01]  /*8d30*/  FMUL R21, R47.reuse, R26 ;  /* 0x0000001a2f157220 */ /* 0x040fe20000400000 */
[----:B------:R-:W-:Y:S01]  /*8d40*/  FMUL R22, R47, R27 ;  /* 0x0000001b2f167220 */ /* 0x000fe20000400000 */
[C---:B------:R-:W-:Y:S01]  /*8d50*/  FFMA R6, R49.reuse, R65, R6 ;  /* 0x0000004131067223 */ /* 0x040fe20000000006 */
[----:B------:R-:W-:Y:S01]  /*8d60*/  FFMA R7, R49, R66, R7 ;  /* 0x0000004231077223 */ /* 0x000fe20000000007 */
[----:B------:R-:W-:Y:S01]  /*8d70*/  FMUL R23, R47, R28 ;  /* 0x0000001c2f177220 */ /* 0x000fe20000400000 */
[C---:B------:R-:W-:Y:S01]  /*8d80*/  FFMA R20, R49.reuse, R67, R20 ;  /* 0x0000004331147223 */ /* 0x040fe20000000014 */
[--C-:B------:R-:W-:Y:S02]  /*8d90*/  HADD2.F32 R72, -RZ, R86.reuse.H0_H0 ;  /* 0x20000056ff487230 */ /* 0x100fe40000004100 */
[C---:B------:R-:W-:Y:S01]  /*8da0*/  FFMA R21, R49.reuse, R68, R21 ;  /* 0x0000004431157223 */ /* 0x040fe20000000015 */
[----:B------:R-:W-:Y:S02]  /*8db0*/  HADD2.F32 R73, -RZ, R86.H1_H1 ;  /* 0x30000056ff497230 */ /* 0x000fe40000004100 */
[----:B------:R-:W-:Y:S01]  /*8dc0*/  FFMA R22, R49, R69, R22 ;  /* 0x0000004531167223 */ /* 0x000fe20000000016 */
[C---:B------:R-:W-:Y:S01]  /*8dd0*/  FMUL R26, R47.reuse, R31 ;  /* 0x0000001f2f1a7220 */ /* 0x040fe20000400000 */
[----:B------:R-:W-:Y:S01]  /*8de0*/  FMUL R27, R47, R32 ;  /* 0x000000202f1b7220 */ /* 0x000fe20000400000 */
[----:B------:R-:W-:Y:S01]  /*8df0*/  FFMA R23, R49, R70, R23 ;  /* 0x0000004631177223 */ /* 0x000fe20000000017 */
[----:B------:R-:W-:Y:S01]  /*8e00*/  FMUL R28, R47, R33 ;  /* 0x000000212f1c7220 */ /* 0x000fe20000400000 */
[C---:B------:R-:W-:Y:S01]  /*8e10*/  FFMA R24, R49.reuse, R71, R24 ;  /* 0x0000004731187223 */ /* 0x040fe20000000018 */
[--C-:B------:R-:W-:Y:S02]  /*8e20*/  HADD2.F32 R75, -RZ, R87.reuse.H0_H0 ;  /* 0x20000057ff4b7230 */ /* 0x100fe40000004100 */
[C---:B------:R-:W-:Y:S01]  /*8e30*/  FFMA R25, R49.reuse, R72, R25 ;  /* 0x0000004831197223 */ /* 0x040fe20000000019 */
[----:B------:R-:W-:Y:S02]  /*8e40*/  HADD2.F32 R76, -RZ, R87.H1_H1 ;  /* 0x30000057ff4c7230 */ /* 0x000fe40000004100 */
[----:B------:R-:W-:Y:S01]  /*8e50*/  FFMA R26, R49, R73, R26 ;  /* 0x00000049311a7223 */ /* 0x000fe2000000001a */
[----:B------:R-:W-:Y:S01]  /*8e60*/  F2FP.SATFINITE.E4M3.F32.PACK_AB_MERGE_C R14, R15, R14, RZ ;  /* 0x0000000e0f0e723e */ /* 0x000fe200048070ff */
[----:B------:R-:W-:Y:S01]  /*8e70*/  FFMA R27, R49, R48, R27 ;  /* 0x00000030311b7223 */ /* 0x000fe2000000001b */
[----:B------:R-:W-:Y:S01]  /*8e80*/  F2FP.SATFINITE.E4M3.F32.PACK_AB_MERGE_C R18, R19, R18, RZ ;  /* 0x000000121312723e */ /* 0x000fe200048070ff */
[C---:B------:R-:W-:Y:S01]  /*8e90*/  FFMA R28, R49.reuse, R74, R28 ;  /* 0x0000004a311c7223 */ /* 0x040fe2000000001c */
[C---:B------:R-:W-:Y:S01]  /*8ea0*/  FFMA R29, R49.reuse, R75, R29 ;  /* 0x0000004b311d7223 */ /* 0x040fe2000000001d */
[----:B------:R-:W-:Y:S01]  /*8eb0*/  FFMA R30, R49, R76, R30 ;  /* 0x0000004c311e7223 */ /* 0x000fe2000000001e */
[----:B------:R-:W-:Y:S02]  /*8ec0*/  F2FP.SATFINITE.E4M3.F32.PACK_AB_MERGE_C R32, R5, R4, R77 ;  /* 0x000000040520723e */ /* 0x000fe4000480704d */
[----:B------:R-:W-:Y:S02]  /*8ed0*/  F2FP.SATFINITE.E4M3.F32.PACK_AB_MERGE_C R33, R9, R8, R10 ;  /* 0x000000080921723e */ /* 0x000fe4000480700a */
        /* <DEDUP_REMOVED lines=10> */
[----:B------:R-:W-:Y:S05]  /*8f80*/  F2FP.SATFINITE.E4M3.F32.PACK_AB_MERGE_C R7, R28, R27, R29 ;  /* 0x0000001b1c07723e */ /* 0x000fea000480701d */
        /* <DEDUP_REMOVED lines=18> */
.L_x_121:
[----:B------:R-:W-:Y:S05]  /*90b0*/  BSYNC.RECONVERGENT B0 ;  /* 0x0000000000007941 */ /* 0x000fea0003800200 */
.L_x_120:
[----:B------:R-:W-:Y:S01]  /*90c0*/  BAR.SYNC.DEFER_BLOCKING 0x1, 0x80 ;  /* 0x0042000000007b1d */ /* 0x000fe20000010000 */
[----:B------:R-:W-:Y:S01]  /*90d0*/  ISETP.NE.AND P2, PT, R111, RZ, PT ;  /* 0x000000ff6f00720c */ /* 0x000fe20003f45270 */
[----:B------:R-:W-:Y:S01]  /*90e0*/  IMAD.IADD R14, R43, 0x1, R94 ;  /* 0x000000012b0e7824 */ /* 0x000fe200078e025e */
[----:B------:R-:W-:Y:S01]  /*90f0*/  ISETP.NE.AND P0, PT, R112, 0x2, PT ;  /* 0x000000027000780c */ /* 0x000fe20003f05270 */
[----:B------:R-:W-:Y:S01]  /*9100*/  IMAD.IADD R15, R44, 0x1, R95 ;  /* 0x000000012c0f7824 */ /* 0x000fe200078e025f */
[----:B------:R-:W-:Y:S02]  /*9110*/  ISETP.NE.AND P1, PT, R45, 0x4, PT ;  /* 0x000000042d00780c */ /* 0x000fe40003f25270 */
[----:B------:R-:W-:Y:S02]  /*9120*/  SEL R2, RZ, 0x1, P0 ;  /* 0x00000001ff027807 */ /* 0x000fe40000000000 */
[----:B------:R-:W-:Y:S02]  /*9130*/  SEL R0, RZ, 0x1, P1 ;  /* 0x00000001ff007807 */ /* 0x000fe40000800000 */
[----:B------:R-:W-:Y:S02]  /*9140*/  LOP3.LUT R106, R106, R2, RZ, 0x3c, !PT ;  /* 0x000000026a6a7212 */ /* 0x000fe400078e3cff */
[----:B------:R-:W-:Y:S02]  /*9150*/  LOP3.LUT R107, R107, R0, RZ, 0x3c, !PT ;  /* 0x000000006b6b7212 */ /* 0x000fe400078e3cff */
[----:B------:R-:W-:Y:S02]  /*9160*/  @P2 R2UR UR36, R103 ;  /* 0x00000000672422ca */ /* 0x000fe400000e0000 */
[----:B------:R-:W-:Y:S02]  /*9170*/  SEL R112, R112, RZ, P0 ;  /* 0x000000ff70707207 */ /* 0x000fe40000000000 */
[----:B------:R-:W-:Y:S01]  /*9180*/  SEL R45, R45, RZ, P1 ;  /* 0x000000ff2d2d7207 */ /* 0x000fe20000800000 */
[----:B------:R-:W-:Y:S10]  /*9190*/  @P2 BRA `(.L_x_122) ;  /* 0xffffffbc00382947 */ /* 0x000ff4000383ffff */
[----:B------:R-:W-:Y:S05]  /*91a0*/  EXIT ;  /* 0x000000000000794d */ /* 0x000fea0003800000 */
.L_x_19:
[----:B--2---:R2:W1:Y:S02]  /*91b0*/  SYNCS.PHASECHK.TRANS64.TRYWAIT P0, [R2+URZ+0xe0], R3 ;  /* 0x0000e003020075a7 */ /* 0x00446400080011ff */
[----:B-1----:R-:W-:Y:S05]  /*91c0*/  @!P0 NANOSLEEP.SYNCS 0x989680 ;  /* 0x009896800000895d */ /* 0x002fea0003900000 */
[----:B------:R-:W1:Y:S02]  /*91d0*/  @!P0 SYNCS.PHASECHK.TRANS64 P0, [R2+URZ+0xe0], R3 ;  /* 0x0000e003020085a7 */ /* 0x000e6400080010ff */
[----:B-1----:R-:W-:Y:S05]  /*91e0*/  @!P0 BRA `(.L_x_19) ;  /* 0xfffffffc00f08947 */ /* 0x002fea000383ffff */
[----:B------:R-:W-:Y:S05]  /*91f0*/  BRA `(.L_x_123) ;  /* 0xffffff8000e87947 */ /* 0x000fea000383ffff */
.L_x_22:
[----:B-1----:R-:W-:-:S07]  /*9200*/  MOV R2, UR33 ;  /* 0x0000002100027c02 */ /* 0x002fce0008000f00 */
.L_x_124:
[----:B-1----:R1:W2:Y:S02]  /*9210*/  SYNCS.PHASECHK.TRANS64.TRYWAIT P0, [R2+URZ+0x10], R4 ;  /* 0x00001004020075a7 */ /* 0x0022a400080011ff */
[----:B--2---:R-:W-:Y:S05]  /*9220*/  @!P0 NANOSLEEP.SYNCS 0x989680 ;  /* 0x009896800000895d */ /* 0x004fea0003900000 */
[----:B------:R-:W2:Y:S02]  /*9230*/  @!P0 SYNCS.PHASECHK.TRANS64 P0, [R2+URZ+0x10], R4 ;  /* 0x00001004020085a7 */ /* 0x000ea400080010ff */
[----:B--2---:R-:W-:Y:S05]  /*9240*/  @!P0 BRA `(.L_x_124) ;  /* 0xfffffffc00f08947 */ /* 0x004fea000383ffff */
[----:B------:R-:W-:Y:S05]  /*9250*/  BRA `(.L_x_21) ;  /* 0xffffff8400387947 */ /* 0x000fea000383ffff */
.L_x_28:
[----:B-1----:R-:W-:-:S07]  /*9260*/  MOV R2, UR33 ;  /* 0x0000002100027c02 */ /* 0x002fce0008000f00 */
.L_x_125:
[----:B-1----:R1:W2:Y:S02]  /*9270*/  SYNCS.PHASECHK.TRANS64.TRYWAIT P0, [R2+URZ+0x10], R4 ;  /* 0x00001004020075a7 */ /* 0x0022a400080011ff */
[----:B--2---:R-:W-:Y:S05]  /*9280*/  @!P0 NANOSLEEP.SYNCS 0x989680 ;  /* 0x009896800000895d */ /* 0x004fea0003900000 */
[----:B------:R-:W2:Y:S02]  /*9290*/  @!P0 SYNCS.PHASECHK.TRANS64 P0, [R2+URZ+0x10], R4 ;  /* 0x00001004020085a7 */ /* 0x000ea400080010ff */
[----:B--2---:R-:W-:Y:S05]  /*92a0*/  @!P0 BRA `(.L_x_125) ;  /* 0xfffffffc00f08947 */ /* 0x004fea000383ffff */
[----:B------:R-:W-:Y:S05]  /*92b0*/  BRA `(.L_x_27) ;  /* 0xffffff8800107947 */ /* 0x000fea000383ffff */
.L_x_32:
[----:B-1----:R1:W2:Y:S02]  /*92c0*/  SYNCS.PHASECHK.TRANS64.TRYWAIT P0, [R2+URZ+0x70], R3 ;  /* 0x00007003020075a7 */ /* 0x0022a400080011ff */
[----:B--2---:R-:W-:Y:S05]  /*92d0*/  @!P0 NANOSLEEP.SYNCS 0x989680 ;  /* 0x009896800000895d */ /* 0x004fea0003900000 */
[----:B------:R-:W2:Y:S02]  /*92e0*/  @!P0 SYNCS.PHASECHK.TRANS64 P0, [R2+URZ+0x70], R3 ;  /* 0x00007003020085a7 */ /* 0x000ea400080010ff */
[----:B--2---:R-:W-:Y:S05]  /*92f0*/  @!P0 BRA `(.L_x_32) ;  /* 0xfffffffc00f08947 */ /* 0x004fea000383ffff */
[----:B------:R-:W-:Y:S05]  /*9300*/  BRA `(.L_x_126) ;  /* 0xffffff8800c87947 */ /* 0x000fea000383ffff */
.L_x_36:
[----:B----4-:R-:W-:-:S07]  /*9310*/  MOV R0, UR4 ;  /* 0x0000000400007c02 */ /* 0x010fce0008000f00 */
.L_x_127:
[----:B-1----:R1:W2:Y:S02]  /*9320*/  SYNCS.PHASECHK.TRANS64.TRYWAIT P0, [R0+URZ], R2 ;  /* 0x00000002000075a7 */ /* 0x0022a400080011ff */
[----:B--2---:R-:W-:Y:S05]  /*9330*/  @!P0 NANOSLEEP.SYNCS 0x989680 ;  /* 0x009896800000895d */ /* 0x004fea0003900000 */
[----:B------:R-:W2:Y:S02]  /*9340*/  @!P0 SYNCS.PHASECHK.TRANS64 P0, [R0+URZ], R2 ;  /* 0x00000002000085a7 */ /* 0x000ea400080010ff */
[----:B--2---:R-:W-:Y:S05]  /*9350*/  @!P0 BRA `(.L_x_127) ;  /* 0xfffffffc00f08947 */ /* 0x004fea000383ffff */
[----:B------:R-:W-:Y:S05]  /*9360*/  BRA `(.L_x_128) ;  /* 0xffffff9000387947 */ /* 0x000fea000383ffff */
.L_x_39:
[----:B-1----:R1:W2:Y:S02]  /*9370*/  SYNCS.PHASECHK.TRANS64.TRYWAIT P0, [R0+URZ+0xd0], R4 ;  /* 0x0000d004000075a7 */ /* 0x0022a400080011ff */
[----:B--2---:R-:W-:Y:S05]  /*9380*/  @!P0 NANOSLEEP.SYNCS 0x989680 ;  /* 0x009896800000895d */ /* 0x004fea0003900000 */
[----:B------:R-:W2:Y:S02]  /*9390*/  @!P0 SYNCS.PHASECHK.TRANS64 P0, [R0+URZ+0xd0], R4 ;  /* 0x0000d004000085a7 */ /* 0x000ea400080010ff */
[----:B--2---:R-:W-:Y:S05]  /*93a0*/  @!P0 BRA `(.L_x_39) ;  /* 0xfffffffc00f08947 */ /* 0x004fea000383ffff */
[----:B------:R-:W-:Y:S05]  /*93b0*/  BRA `(.L_x_129) ;  /* 0xffffff9000947947 */ /* 0x000fea000383ffff */
.L_x_40:
[----:B------:R-:W-:-:S07]  /*93c0*/  MOV R0, UR5 ;  /* 0x0000000500007c02 */ /* 0x000fce0008000f00 */
.L_x_130:
[----:B-1----:R1:W2:Y:S02]  /*93d0*/  SYNCS.PHASECHK.TRANS64.TRYWAIT P0, [R0+URZ+0x80], R5 ;  /* 0x00008005000075a7 */ /* 0x0022a400080011ff */
[----:B--2---:R-:W-:Y:S05]  /*93e0*/  @!P0 NANOSLEEP.SYNCS 0x989680 ;  /* 0x009896800000895d */ /* 0x004fea0003900000 */
[----:B------:R-:W2:Y:S02]  /*93f0*/  @!P0 SYNCS.PHASECHK.TRANS64 P0, [R0+URZ+0x80], R5 ;  /* 0x00008005000085a7 */ /* 0x000ea400080010ff */
[----:B--2---:R-:W-:Y:S05]  /*9400*/  @!P0 BRA `(.L_x_130) ;  /* 0xfffffffc00f08947 */ /* 0x004fea000383ffff */
[----:B------:R-:W-:Y:S05]  /*9410*/  BRA `(.L_x_131) ;  /* 0xffffff9000a47947 */ /* 0x000fea000383ffff */
.L_x_41:
[----:B-1----:R1:W2:Y:S02]  /*9420*/  SYNCS.PHASECHK.TRANS64.TRYWAIT P1, [R0+URZ+0x70], R4 ;  /* 0x00007004000075a7 */ /* 0x0022a400080211ff */
[----:B--2---:R-:W-:Y:S05]  /*9430*/  @!P1 NANOSLEEP.SYNCS 0x989680 ;  /* 0x009896800000995d */ /* 0x004fea0003900000 */
[----:B------:R-:W2:Y:S02]  /*9440*/  @!P1 SYNCS.PHASECHK.TRANS64 P1, [R0+URZ+0x70], R4 ;  /* 0x00007004000095a7 */ /* 0x000ea400080210ff */
[----:B--2---:R-:W-:Y:S05]  /*9450*/  @!P1 BRA `(.L_x_41) ;  /* 0xfffffffc00f09947 */ /* 0x004fea000383ffff */
[----:B------:R-:W-:Y:S05]  /*9460*/  BRA `(.L_x_132) ;  /* 0xffffff9000d47947 */ /* 0x000fea000383ffff */
.L_x_44:
[----:B------:R-:W-:-:S07]  /*9470*/  MOV R0, UR5 ;  /* 0x0000000500007c02 */ /* 0x000fce0008000f00 */
.L_x_133:
[----:B-1----:R1:W2:Y:S02]  /*9480*/  SYNCS.PHASECHK.TRANS64.TRYWAIT P0, [R0+URZ+0x80], R2 ;  /* 0x00008002000075a7 */ /* 0x0022a400080011ff */
[----:B--2---:R-:W-:Y:S05]  /*9490*/  @!P0 NANOSLEEP.SYNCS 0x989680 ;  /* 0x009896800000895d */ /* 0x004fea0003900000 */
[----:B------:R-:W2:Y:S02]  /*94a0*/  @!P0 SYNCS.PHASECHK.TRANS64 P0, [R0+URZ+0x80], R2 ;  /* 0x00008002000085a7 */ /* 0x000ea400080010ff */
[----:B--2---:R-:W-:Y:S05]  /*94b0*/  @!P0 BRA `(.L_x_133) ;  /* 0xfffffffc00f08947 */ /* 0x004fea000383ffff */
[----:B------:R-:W-:Y:S05]  /*94c0*/  BRA `(.L_x_43) ;  /* 0xffffff9400287947 */ /* 0x000fea000383ffff */
.L_x_51:
[----:B-1----:R1:W2:Y:S02]  /*94d0*/  SYNCS.PHASECHK.TRANS64.TRYWAIT P1, [R0+URZ+0x70], R2 ;  /* 0x00007002000075a7 */ /* 0x0022a400080211ff */
[----:B--2---:R-:W-:Y:S05]  /*94e0*/  @!P1 NANOSLEEP.SYNCS 0x989680 ;  /* 0x009896800000995d */ /* 0x004fea0003900000 */
[----:B------:R-:W2:Y:S02]  /*94f0*/  @!P1 SYNCS.PHASECHK.TRANS64 P1, [R0+URZ+0x70], R2 ;  /* 0x00007002000095a7 */ /* 0x000ea400080210ff */
[----:B--2---:R-:W-:Y:S05]  /*9500*/  @!P1 BRA `(.L_x_51) ;  /* 0xfffffffc00f09947 */ /* 0x004fea000383ffff */
[----:B------:R-:W-:Y:S05]  /*9510*/  BRA `(.L_x_134) ;  /* 0xffffff9800b87947 */ /* 0x000fea000383ffff */
.L_x_52:
[----:B------:R-:W-:-:S07]  /*9520*/  MOV R2, UR6 ;  /* 0x0000000600027c02 */ /* 0x000fce0008000f00 */
.L_x_135:
[----:B-1----:R1:W2:Y:S02]  /*9530*/  SYNCS.PHASECHK.TRANS64.TRYWAIT P0, [R2+URZ+0xb0], R0 ;  /* 0x0000b000020075a7 */ /* 0x0022a400080011ff */
[----:B--2---:R-:W-:Y:S05]  /*9540*/  @!P0 NANOSLEEP.SYNCS 0x989680 ;  /* 0x009896800000895d */ /* 0x004fea0003900000 */
[----:B------:R-:W2:Y:S02]  /*9550*/  @!P0 SYNCS.PHASECHK.TRANS64 P0, [R2+URZ+0xb0], R0 ;  /* 0x0000b000020085a7 */ /* 0x000ea400080010ff */
[----:B--2---:R-:W-:Y:S05]  /*9560*/  @!P0 BRA `(.L_x_135) ;  /* 0xfffffffc00f08947 */ /* 0x004fea000383ffff */
[----:B------:R-:W-:Y:S05]  /*9570*/  BRA `(.L_x_136) ;  /* 0xffffff9c00087947 */ /* 0x000fea000383ffff */
.L_x_55:
[----:B------:R-:W-:Y:S07]  /*9580*/  MOV R0, UR11 ;  /* 0x0000000b00007c02 */ /* 0x000fee0008000f00 */
.L_x_137:
[----:B-1----:R1:W2:Y:S02]  /*9590*/  SYNCS.PHASECHK.TRANS64.TRYWAIT P0, [R0+URZ], R2 ;  /* 0x00000002000075a7 */ /* 0x0022a400080011ff */
[----:B--2---:R-:W-:Y:S05]  /*95a0*/  @!P0 NANOSLEEP.SYNCS 0x989680 ;  /* 0x009896800000895d */ /* 0x004fea0003900000 */
[----:B------:R-:W2:Y:S02]  /*95b0*/  @!P0 SYNCS.PHASECHK.TRANS64 P0, [R0+URZ], R2 ;  /* 0x00000002000085a7 */ /* 0x000ea400080010ff */
[----:B--2---:R-:W-:Y:S05]  /*95c0*/  @!P0 BRA `(.L_x_137) ;  /* 0xfffffffc00f08947 */ /* 0x004fea000383ffff */
[----:B------:R-:W-:Y:S05]  /*95d0*/  BRA `(.L_x_54) ;  /* 0xffffff9c00247947 */ /* 0x000fea000383ffff */
.L_x_58:
[----:B------:R-:W-:-:S07]  /*95e0*/  MOV R0, UR6 ;  /* 0x0000000600007c02 */ /* 0x000fce0008000f00 */
.L_x_138:
[----:B--2---:R2:W4:Y:S02]  /*95f0*/  SYNCS.PHASECHK.TRANS64.TRYWAIT P0, [R0+URZ], R2 ;  /* 0x00000002000075a7 */ /* 0x00452400080011ff */
[----:B----4-:R-:W-:Y:S05]  /*9600*/  @!P0 NANOSLEEP.SYNCS 0x989680 ;  /* 0x009896800000895d */ /* 0x010fea0003900000 */
[----:B------:R-:W4:Y:S02]  /*9610*/  @!P0 SYNCS.PHASECHK.TRANS64 P0, [R0+URZ], R2 ;  /* 0x00000002000085a7 */ /* 0x000f2400080010ff */
[----:B----4-:R-:W-:Y:S05]  /*9620*/  @!P0 BRA `(.L_x_138) ;  /* 0xfffffffc00f08947 */ /* 0x010fea000383ffff */
[----:B------:R-:W-:Y:S05]  /*9630*/  BRA `(.L_x_139) ;  /* 0xffffffa000507947 */ /* 0x000fea000383ffff */
.L_x_59:
[----:B------:R-:W-:-:S07]  /*9640*/  MOV R0, UR6 ;  /* 0x0000000600007c02 */ /* 0x000fce0008000f00 */
.L_x_140:
[----:B-1----:R1:W2:Y:S02]  /*9650*/  SYNCS.PHASECHK.TRANS64.TRYWAIT P0, [R0+URZ], R3 ;  /* 0x00000003000075a7 */ /* 0x0022a400080011ff */
[----:B--2---:R-:W-:Y:S05]  /*9660*/  @!P0 NANOSLEEP.SYNCS 0x989680 ;  /* 0x009896800000895d */ /* 0x004fea0003900000 */
[----:B------:R-:W2:Y:S02]  /*9670*/  @!P0 SYNCS.PHASECHK.TRANS64 P0, [R0+URZ], R3 ;  /* 0x00000003000085a7 */ /* 0x000ea400080010ff */
[----:B--2---:R-:W-:Y:S05]  /*9680*/  @!P0 BRA `(.L_x_140) ;  /* 0xfffffffc00f08947 */ /* 0x004fea000383ffff */
[----:B------:R-:W-:Y:S05]  /*9690*/  BRA `(.L_x_141) ;  /* 0xffffffa0005c7947 */ /* 0x000fea000383ffff */
.L_x_60:
[----:B------:R-:W-:-:S07]  /*96a0*/  MOV R0, UR6 ;  /* 0x0000000600007c02 */ /* 0x000fce0008000f00 */
.L_x_142:
[----:B-1----:R1:W2:Y:S02]  /*96b0*/  SYNCS.PHASECHK.TRANS64.TRYWAIT P0, [R0+URZ], R3 ;  /* 0x00000003000075a7 */ /* 0x0022a400080011ff */
[----:B--2---:R-:W-:Y:S05]  /*96c0*/  @!P0 NANOSLEEP.SYNCS 0x989680 ;  /* 0x009896800000895d */ /* 0x004fea0003900000 */
[----:B------:R-:W2:Y:S02]  /*96d0*/  @!P0 SYNCS.PHASECHK.TRANS64 P0, [R0+URZ], R3 ;  /* 0x00000003000085a7 */ /* 0x000ea400080010ff */
[----:B--2---:R-:W-:Y:S05]  /*96e0*/  @!P0 BRA `(.L_x_142) ;  /* 0xfffffffc00f08947 */ /* 0x004fea000383ffff */
[----:B------:R-:W-:Y:S05]  /*96f0*/  BRA `(.L_x_143) ;  /* 0xffffffa000687947 */ /* 0x000fea000383ffff */
.L_x_61:
[----:B-1----:R-:W-:-:S07]  /*9700*/  MOV R0, UR7 ;  /* 0x0000000700007c02 */ /* 0x002fce0008000f00 */
.L_x_144:
[----:B-1----:R1:W2:Y:S02]  /*9710*/  SYNCS.PHASECHK.TRANS64.TRYWAIT P0, [R0+URZ], R2 ;  /* 0x00000002000075a7 */ /* 0x0022a400080011ff */
[----:B--2---:R-:W-:Y:S05]  /*9720*/  @!P0 NANOSLEEP.SYNCS 0x989680 ;  /* 0x009896800000895d */ /* 0x004fea0003900000 */
[----:B------:R-:W2:Y:S02]  /*9730*/  @!P0 SYNCS.PHASECHK.TRANS64 P0, [R0+URZ], R2 ;  /* 0x00000002000085a7 */ /* 0x000ea400080010ff */
[----:B--2---:R-:W-:Y:S05]  /*9740*/  @!P0 BRA `(.L_x_144) ;  /* 0xfffffffc00f08947 */ /* 0x004fea000383ffff */
[----:B------:R-:W-:Y:S05]  /*9750*/  BRA `(.L_x_145) ;  /* 0xffffffa000747947 */ /* 0x000fea000383ffff */
.L_x_66:
[----:B--2---:R2:W3:Y:S02]  /*9760*/  SYNCS.PHASECHK.TRANS64.TRYWAIT P0, [R0+URZ+0x70], R2 ;  /* 0x00007002000075a7 */ /* 0x0044e400080011ff */
[----:B---3--:R-:W-:Y:S05]  /*9770*/  @!P0 NANOSLEEP.SYNCS 0x989680 ;  /* 0x009896800000895d */ /* 0x008fea0003900000 */
[----:B------:R-:W3:Y:S02]  /*9780*/  @!P0 SYNCS.PHASECHK.TRANS64 P0, [R0+URZ+0x70], R2 ;  /* 0x00007002000085a7 */ /* 0x000ee400080010ff */
[----:B---3--:R-:W-:Y:S05]  /*9790*/  @!P0 BRA `(.L_x_66) ;  /* 0xfffffffc00f08947 */ /* 0x008fea000383ffff */
[----:B------:R-:W-:Y:S05]  /*97a0*/  BRA `(.L_x_146) ;  /* 0xffffffa400807947 */ /* 0x000fea000383ffff */
.L_x_69:
[----:B------:R-:W-:Y:S07]  /*97b0*/  MOV R0, UR7 ;  /* 0x0000000700007c02 */ /* 0x000fee0008000f00 */
.L_x_147:
[----:B--2---:R2:W3:Y:S02]  /*97c0*/  SYNCS.PHASECHK.TRANS64.TRYWAIT P0, [R0+URZ+0x68], R2 ;  /* 0x00006802000075a7 */ /* 0x0044e400080011ff */
[----:B---3--:R-:W-:Y:S05]  /*97d0*/  @!P0 NANOSLEEP.SYNCS 0x989680 ;  /* 0x009896800000895d */ /* 0x008fea0003900000 */
[----:B------:R-:W3:Y:S02]  /*97e0*/  @!P0 SYNCS.PHASECHK.TRANS64 P0, [R0+URZ+0x68], R2 ;  /* 0x00006802000085a7 */ /* 0x000ee400080010ff */
[----:B---3--:R-:W-:Y:S05]  /*97f0*/  @!P0 BRA `(.L_x_147) ;  /* 0xfffffffc00f08947 */ /* 0x008fea000383ffff */
[----:B------:R-:W-:Y:S05]  /*9800*/  BRA `(.L_x_68) ;  /* 0xffffffa800607947 */ /* 0x000fea000383ffff */
.L_x_72:
[----:B------:R-:W-:Y:S07]  /*9810*/  MOV R0, UR7 ;  /* 0x0000000700007c02 */ /* 0x000fee0008000f00 */
.L_x_148:
[----:B-1----:R1:W2:Y:S02]  /*9820*/  SYNCS.PHASECHK.TRANS64.TRYWAIT P0, [R0+URZ+0x40], R14 ;  /* 0x0000400e000075a7 */ /* 0x0022a400080011ff */
[----:B--2---:R-:W-:Y:S05]  /*9830*/  @!P0 NANOSLEEP.SYNCS 0x989680 ;  /* 0x009896800000895d */ /* 0x004fea0003900000 */
[----:B------:R-:W2:Y:S02]  /*9840*/  @!P0 SYNCS.PHASECHK.TRANS64 P0, [R0+URZ+0x40], R14 ;  /* 0x0000400e000085a7 */ /* 0x000ea400080010ff */
[----:B--2---:R-:W-:Y:S05]  /*9850*/  @!P0 BRA `(.L_x_148) ;  /* 0xfffffffc00f08947 */ /* 0x004fea000383ffff */
[----:B------:R-:W-:Y:S05]  /*9860*/  BRA `(.L_x_149) ;  /* 0xffffffa800d87947 */ /* 0x000fea000383ffff */
.L_x_73:
[----:B------:R-:W-:Y:S07]  /*9870*/  MOV R0, UR7 ;  /* 0x0000000700007c02 */ /* 0x000fee0008000f00 */
.L_x_150:
[----:B-1----:R1:W2:Y:S02]  /*9880*/  SYNCS.PHASECHK.TRANS64.TRYWAIT P0, [R0+URZ+0x48], R14 ;  /* 0x0000480e000075a7 */ /* 0x0022a400080011ff */
[----:B--2---:R-:W-:Y:S05]  /*9890*/  @!P0 NANOSLEEP.SYNCS 0x989680 ;  /* 0x009896800000895d */ /* 0x004fea0003900000 */
[----:B------:R-:W2:Y:S02]  /*98a0*/  @!P0 SYNCS.PHASECHK.TRANS64 P0, [R0+URZ+0x48], R14 ;  /* 0x0000480e000085a7 */ /* 0x000ea400080010ff */
[----:B--2---:R-:W-:Y:S05]  /*98b0*/  @!P0 BRA `(.L_x_150) ;  /* 0xfffffffc00f08947 */ /* 0x004fea000383ffff */
[----:B------:R-:W-:Y:S05]  /*98c0*/  BRA `(.L_x_151) ;  /* 0xffffffac00107947 */ /* 0x000fea000383ffff */
.L_x_74:
[----:B------:R-:W-:Y:S07]  /*98d0*/  MOV R0, UR7 ;  /* 0x0000000700007c02 */ /* 0x000fee0008000f00 */
.L_x_152:
[----:B-1----:R1:W2:Y:S02]  /*98e0*/  SYNCS.PHASECHK.TRANS64.TRYWAIT P0, [R0+URZ+0x50], R14 ;  /* 0x0000500e000075a7 */ /* 0x0022a400080011ff */
[----:B--2---:R-:W-:Y:S05]  /*98f0*/  @!P0 NANOSLEEP.SYNCS 0x989680 ;  /* 0x009896800000895d */ /* 0x004fea0003900000 */
[----:B------:R-:W2:Y:S02]  /*9900*/  @!P0 SYNCS.PHASECHK.TRANS64 P0, [R0+URZ+0x50], R14 ;  /* 0x0000500e000085a7 */ /* 0x000ea400080010ff */
[----:B--2---:R-:W-:Y:S05]  /*9910*/  @!P0 BRA `(.L_x_152) ;  /* 0xfffffffc00f08947 */ /* 0x004fea000383ffff */
[----:B------:R-:W-:Y:S05]  /*9920*/  BRA `(.L_x_153) ;  /* 0xffffffac00547947 */ /* 0x000fea000383ffff */
.L_x_75:
[----:B------:R-:W-:Y:S07]  /*9930*/  MOV R0, UR7 ;  /* 0x0000000700007c02 */ /* 0x000fee0008000f00 */
.L_x_154:
[----:B-1----:R1:W2:Y:S02]  /*9940*/  SYNCS.PHASECHK.TRANS64.TRYWAIT P0, [R0+URZ+0x58], R14 ;  /* 0x0000580e000075a7 */ /* 0x0022a400080011ff */
[----:B--2---:R-:W-:Y:S05]  /*9950*/  @!P0 NANOSLEEP.SYNCS 0x989680 ;  /* 0x009896800000895d */ /* 0x004fea0003900000 */
[----:B------:R-:W2:Y:S02]  /*9960*/  @!P0 SYNCS.PHASECHK.TRANS64 P0, [R0+URZ+0x58], R14 ;  /* 0x0000580e000085a7 */ /* 0x000ea400080010ff */
[----:B--2---:R-:W-:Y:S05]  /*9970*/  @!P0 BRA `(.L_x_154) ;  /* 0xfffffffc00f08947 */ /* 0x004fea000383ffff */
[----:B------:R-:W-:Y:S05]  /*9980*/  BRA `(.L_x_155) ;  /* 0xffffffac00d87947 */ /* 0x000fea000383ffff */
.L_x_77:
[----:B------:R-:W-:-:S07]  /*9990*/  MOV R0, UR7 ;  /* 0x0000000700007c02 */ /* 0x000fce0008000f00 */
.L_x_156:
[----:B-1----:R1:W3:Y:S02]  /*99a0*/  SYNCS.PHASECHK.TRANS64.TRYWAIT P0, [R0+URZ+0x40], R2 ;  /* 0x00004002000075a7 */ /* 0x0022e400080011ff */
[----:B---3--:R-:W-:Y:S05]  /*99b0*/  @!P0 NANOSLEEP.SYNCS 0x989680 ;  /* 0x009896800000895d */ /* 0x008fea0003900000 */
[----:B------:R-:W3:Y:S02]  /*99c0*/  @!P0 SYNCS.PHASECHK.TRANS64 P0, [R0+URZ+0x40], R2 ;  /* 0x00004002000085a7 */ /* 0x000ee400080010ff */
[----:B---3--:R-:W-:Y:S05]  /*99d0*/  @!P0 BRA `(.L_x_156) ;  /* 0xfffffffc00f08947 */ /* 0x008fea000383ffff */
[----:B------:R-:W-:Y:S05]  /*99e0*/  BRA `(.L_x_157) ;  /* 0xffffffb000487947 */ /* 0x000fea000383ffff */
.L_x_78:
[----:B-1----:R-:W-:-:S07]  /*99f0*/  MOV R0, UR7 ;  /* 0x0000000700007c02 */ /* 0x002fce0008000f00 */
.L_x_158:
[----:B-1----:R1:W3:Y:S02]  /*9a00*/  SYNCS.PHASECHK.TRANS64.TRYWAIT P0, [R0+URZ+0x48], R2 ;  /* 0x00004802000075a7 */ /* 0x0022e400080011ff */
[----:B---3--:R-:W-:Y:S05]  /*9a10*/  @!P0 NANOSLEEP.SYNCS 0x989680 ;  /* 0x009896800000895d */ /* 0x008fea0003900000 */
[----:B------:R-:W3:Y:S02]  /*9a20*/  @!P0 SYNCS.PHASECHK.TRANS64 P0, [R0+URZ+0x48], R2 ;  /* 0x00004802000085a7 */ /* 0x000ee400080010ff */
[----:B---3--:R-:W-:Y:S05]  /*9a30*/  @!P0 BRA `(.L_x_158) ;  /* 0xfffffffc00f08947 */ /* 0x008fea000383ffff */
[----:B------:R-:W-:Y:S05]  /*9a40*/  BRA `(.L_x_159) ;  /* 0xffffffb000387947 */ /* 0x000fea000383ffff */
.L_x_79:
[----:B-1----:R-:W-:-:S07]  /*9a50*/  MOV R0, UR7 ;  /* 0x0000000700007c02 */ /* 0x002fce0008000f00 */
.L_x_160:
[----:B-1----:R1:W3:Y:S02]  /*9a60*/  SYNCS.PHASECHK.TRANS64.TRYWAIT P0, [R0+URZ+0x50], R2 ;  /* 0x00005002000075a7 */ /* 0x0022e400080011ff */
[----:B---3--:R-:W-:Y:S05]  /*9a70*/  @!P0 NANOSLEEP.SYNCS 0x989680 ;  /* 0x009896800000895d */ /* 0x008fea0003900000 */
[----:B------:R-:W3:Y:S02]  /*9a80*/  @!P0 SYNCS.PHASECHK.TRANS64 P0, [R0+URZ+0x50], R2 ;  /* 0x00005002000085a7 */ /* 0x000ee400080010ff */
[----:B---3--:R-:W-:Y:S05]  /*9a90*/  @!P0 BRA `(.L_x_160) ;  /* 0xfffffffc00f08947 */ /* 0x008fea000383ffff */
[----:B------:R-:W-:Y:S05]  /*9aa0*/  BRA `(.L_x_161) ;  /* 0xffffffb000287947 */ /* 0x000fea000383ffff */
.L_x_81:
[----:B--2---:R2:W4:Y:S02]  /*9ab0*/  SYNCS.PHASECHK.TRANS64.TRYWAIT P0, [R0+URZ+0x70], R2 ;  /* 0x00007002000075a7 */ /* 0x00452400080011ff */
[----:B----4-:R-:W-:Y:S05]  /*9ac0*/  @!P0 NANOSLEEP.SYNCS 0x989680 ;  /* 0x009896800000895d */ /* 0x010fea0003900000 */
[----:B------:R-:W4:Y:S02]  /*9ad0*/  @!P0 SYNCS.PHASECHK.TRANS64 P0, [R0+URZ+0x70], R2 ;  /* 0x00007002000085a7 */ /* 0x000f2400080010ff */
[----:B----4-:R-:W-:Y:S05]  /*9ae0*/  @!P0 BRA `(.L_x_81) ;  /* 0xfffffffc00f08947 */ /* 0x010fea000383ffff */
[----:B------:R-:W-:Y:S05]  /*9af0*/  BRA `(.L_x_162) ;  /* 0xffffffb000f47947 */ /* 0x000fea000383ffff */
.L_x_92:
[----:B-1----:R1:W3:Y:S02]  /*9b00*/  SYNCS.PHASECHK.TRANS64.TRYWAIT P1, [R2+URZ+0x20], R0 ;  /* 0x00002000020075a7 */ /* 0x0022e400080211ff */
[----:B---3--:R-:W-:Y:S05]  /*9b10*/  @!P1 NANOSLEEP.SYNCS 0x989680 ;  /* 0x009896800000995d */ /* 0x008fea0003900000 */
[----:B------:R-:W3:Y:S02]  /*9b20*/  @!P1 SYNCS.PHASECHK.TRANS64 P1, [R2+URZ+0x20], R0 ;  /* 0x00002000020095a7 */ /* 0x000ee400080210ff */
[----:B---3--:R-:W-:Y:S05]  /*9b30*/  @!P1 BRA `(.L_x_92) ;  /* 0xfffffffc00f09947 */ /* 0x008fea000383ffff */
[----:B------:R-:W-:Y:S05]  /*9b40*/  BRA `(.L_x_91) ;  /* 0xffffffc0000c7947 */ /* 0x000fea000383ffff */
.L_x_94:
[----:B-1----:R1:W2:Y:S02]  /*9b50*/  SYNCS.PHASECHK.TRANS64.TRYWAIT P0, [R113+URZ+0x90], R3 ;  /* 0x00009003710075a7 */ /* 0x0022a400080011ff */
[----:B--2---:R-:W-:Y:S05]  /*9b60*/  @!P0 NANOSLEEP.SYNCS 0x989680 ;  /* 0x009896800000895d */ /* 0x004fea0003900000 */
[----:B------:R-:W2:Y:S02]  /*9b70*/  @!P0 SYNCS.PHASECHK.TRANS64 P0, [R113+URZ+0x90], R3 ;  /* 0x00009003710085a7 */ /* 0x000ea400080010ff */
[----:B--2---:R-:W-:Y:S05]  /*9b80*/  @!P0 BRA `(.L_x_94) ;  /* 0xfffffffc00f08947 */ /* 0x004fea000383ffff */
[----:B------:R-:W-:Y:S05]  /*9b90*/  BRA `(.L_x_93) ;  /* 0xffffffc000607947 */ /* 0x000fea000383ffff */
.L_x_102:
[----:B--2---:R2:W3:Y:S02]  /*9ba0*/  SYNCS.PHASECHK.TRANS64.TRYWAIT P0, [R0+URZ+0x20], R3 ;  /* 0x00002003000075a7 */ /* 0x0044e400080011ff */
[----:B---3--:R-:W-:Y:S05]  /*9bb0*/  @!P0 NANOSLEEP.SYNCS 0x989680 ;  /* 0x009896800000895d */ /* 0x008fea0003900000 */
[----:B------:R-:W3:Y:S02]  /*9bc0*/  @!P0 SYNCS.PHASECHK.TRANS64 P0, [R0+URZ+0x20], R3 ;  /* 0x00002003000085a7 */ /* 0x000ee400080010ff */
[----:B---3--:R-:W-:Y:S05]  /*9bd0*/  @!P0 BRA `(.L_x_102) ;  /* 0xfffffffc00f08947 */ /* 0x008fea000383ffff */
[----:B------:R-:W-:Y:S05]  /*9be0*/  BRA `(.L_x_101) ;  /* 0xffffffcc00507947 */ /* 0x000fea000383ffff */
.L_x_110:
[----:B--2---:R2:W3:Y:S02]  /*9bf0*/  SYNCS.PHASECHK.TRANS64.TRYWAIT P0, [R0+URZ+0x20], R4 ;  /* 0x00002004000075a7 */ /* 0x0044e400080011ff */
[----:B---3--:R-:W-:Y:S05]  /*9c00*/  @!P0 NANOSLEEP.SYNCS 0x989680 ;  /* 0x009896800000895d */ /* 0x008fea0003900000 */
[----:B------:R-:W3:Y:S02]  /*9c10*/  @!P0 SYNCS.PHASECHK.TRANS64 P0, [R0+URZ+0x20], R4 ;  /* 0x00002004000085a7 */ /* 0x000ee400080010ff */
[----:B---3--:R-:W-:Y:S05]  /*9c20*/  @!P0 BRA `(.L_x_110) ;  /* 0xfffffffc00f08947 */ /* 0x008fea000383ffff */
[----:B------:R-:W-:Y:S05]  /*9c30*/  BRA `(.L_x_109) ;  /* 0xffffffd800947947 */ /* 0x000fea000383ffff */
.L_x_118:
[----:B--2---:R2:W3:Y:S02]  /*9c40*/  SYNCS.PHASECHK.TRANS64.TRYWAIT P0, [R0+URZ+0x20], R4 ;  /* 0x00002004000075a7 */ /* 0x0044e400080011ff */
[----:B---3--:R-:W-:Y:S05]  /*9c50*/  @!P0 NANOSLEEP.SYNCS 0x989680 ;  /* 0x009896800000895d */ /* 0x008fea0003900000 */
[----:B------:R-:W3:Y:S02]  /*9c60*/  @!P0 SYNCS.PHASECHK.TRANS64 P0, [R0+URZ+0x20], R4 ;  /* 0x00002004000085a7 */ /* 0x000ee400080010ff */
[----:B---3--:R-:W-:Y:S05]  /*9c70*/  @!P0 BRA `(.L_x_118) ;  /* 0xfffffffc00f08947 */ /* 0x008fea000383ffff */
[----:B------:R-:W-:Y:S05]  /*9c80*/  BRA `(.L_x_117) ;  /* 0xffffffe400e47947 */ /* 0x000fea000383ffff */
        .weak           $__internal_0_$__cuda_sm10x_tcgen05_guardrail_trap_col_being_dealloced_not_returned_by_alloc
        .type           $__internal_0_$__cuda_sm10x_tcgen05_guardrail_trap_col_being_dealloced_not_returned_by_alloc,@function
        .size           $__internal_0_$__cuda_sm10x_tcgen05_guardrail_trap_col_being_dealloced_not_returned_by_alloc,($__internal_1_$__cuda_sm10x_tcgen05_guardrail_trap_phase_invalid_during_alloc - $__internal_0_$__cuda_sm10x_tcgen05_guardrail_trap_col_being_dealloced_not_returned_by_alloc)
$__internal_0_$__cuda_sm10x_tcgen05_guardrail_trap_col_being_dealloced_not_returned_by_alloc:
[----:B------:R-:W-:Y:S05]  /*9c90*/  BPT.TRAP 0x1 ;  /* 0x000000040000795c */ /* 0x000fea0000300000 */
[----:B------:R-:W-:-:S04]  /*9ca0*/  HFMA2 R3, -RZ, RZ, 0, 0 ;  /* 0x00000000ff037431 */ /* 0x000fc800000001ff */
[----:B------:R-:W-:Y:S05]  /*9cb0*/  RET.REL.NODEC R2 `(_ZN7cutlass13device_kernelINS_4gemm6kernel13GemmUniversalIN4cute5tupleIJiiiiEEENS1_10collective13CollectiveMmaINS1_35MainloopSm100TmaUmmaWarpSpecializedILi2ELi2ELi4ENS5_IJNS4_1CILi1EEESB_SB_EEEEENS5_IJNSA_ILi64EEENSA_ILi256EEESF_EEENS_12float_e4m3_tENS5_IJlSB_lEEESH_SI_NS4_8TiledMMAINS4_8MMA_AtomIJNS4_10MMA_TraitsINS4_19SM100_MMA_F8F6F4_SSEJSH_SH_fSE_SF_NS4_17integral_constantINS4_4UMMA5MajorELSP_0EEESQ_NSN_INSO_7ScaleInELSR_0EEESS_EEEEEENS4_6LayoutISC_NS5_IJNSA_ILi0EEESW_SW_EEEEENS5_IJNS4_10UnderscoreESZ_SZ_EEEEENS4_13SM90_TMA_LOADENS4_14ComposedLayoutINS4_7SwizzleILi3ELi4ELi3EEENS4_18smem_ptr_flag_bitsILi8EEENSV_INS5_IJNSA_ILi8EEENSA_ILi128EEEEEENS5_IJS19_SB_EEEEEEEvNS4_8identityES12_S1D_vS1E_EENS_8epilogue10collective18CollectiveEpilogueINS1G_23Sm100TmaWarpSpecializedILi4ELi2ELi32ELb0ELb0EEEJSG_NS5_IJNSV_ISE_SB_EES1L_EEESH_SI_SH_SI_NS1G_6fusion15FusionCallbacksIS1K_NS1N_17LinearCombinationISH_fSH_fLNS_15FloatRoundStyleE2EEESG_S1M_JEEENS4_5SM1004TMEM4LOAD26SM100_TMEM_LOAD_16dp32b32xES12_NS13_INS14_ILi2ELi4ELi3EEES17_NSV_INS5_IJS18_SE_EEENS5_IJSE_SB_EEEEEEENS4_39AutoVectorizingCopyWithAssumedAlignmentILi128EEENS4_14SM90_TMA_STOREES21_S23_S23_EEEvvEEEEvNT_6ParamsE) ;  /* 0xffffff6002d07950 */ /* 0x000fea0003c3ffff */
        .weak           $__internal_1_$__cuda_sm10x_tcgen05_guardrail_trap_phase_invalid_during_alloc
        .type           $__internal_1_$__cuda_sm10x_tcgen05_guardrail_trap_phase_invalid_during_alloc,@function
        .size           $__internal_1_$__cuda_sm10x_tcgen05_guardrail_trap_phase_invalid_during_alloc,($__internal_2_$__cuda_sm10x_tcgen05_guardrail_trap_unallocated_columns_being_dealloced - $__internal_1_$__cuda_sm10x_tcgen05_guardrail_trap_phase_invalid_during_alloc)
$__internal_1_$__cuda_sm10x_tcgen05_guardrail_trap_phase_invalid_during_alloc:
[----:B------:R-:W-:Y:S05]  /*9cc0*/  BPT.TRAP 0x1 ;  /* 0x000000040000795c */ /* 0x000fea0000300000 */
[----:B------:R-:W-:-:S04]  /*9cd0*/  MOV R3, 0x0 ;  /* 0x0000000000037802 */ /* 0x000fc80000000f00 */
[----:B------:R-:W-:Y:S05]  /*9ce0*/  RET.REL.NODEC R2 `(_ZN7cutlass13device_kernelINS_4gemm6kernel13GemmUniversalIN4cute5tupleIJiiiiEEENS1_10collective13CollectiveMmaINS1_35MainloopSm100TmaUmmaWarpSpecializedILi2ELi2ELi4ENS5_IJNS4_1CILi1EEESB_SB_EEEEENS5_IJNSA_ILi64EEENSA_ILi256EEESF_EEENS_12float_e4m3_tENS5_IJlSB_lEEESH_SI_NS4_8TiledMMAINS4_8MMA_AtomIJNS4_10MMA_TraitsINS4_19SM100_MMA_F8F6F4_SSEJSH_SH_fSE_SF_NS4_17integral_constantINS4_4UMMA5MajorELSP_0EEESQ_NSN_INSO_7ScaleInELSR_0EEESS_EEEEEENS4_6LayoutISC_NS5_IJNSA_ILi0EEESW_SW_EEEEENS5_IJNS4_10UnderscoreESZ_SZ_EEEEENS4_13SM90_TMA_LOADENS4_14ComposedLayoutINS4_7SwizzleILi3ELi4ELi3EEENS4_18smem_ptr_flag_bitsILi8EEENSV_INS5_IJNSA_ILi8EEENSA_ILi128EEEEEENS5_IJS19_SB_EEEEEEEvNS4_8identityES12_S1D_vS1E_EENS_8epilogue10collective18CollectiveEpilogueINS1G_23Sm100TmaWarpSpecializedILi4ELi2ELi32ELb0ELb0EEEJSG_NS5_IJNSV_ISE_SB_EES1L_EEESH_SI_SH_SI_NS1G_6fusion15FusionCallbacksIS1K_NS1N_17LinearCombinationISH_fSH_fLNS_15FloatRoundStyleE2EEESG_S1M_JEEENS4_5SM1004TMEM4LOAD26SM100_TMEM_LOAD_16dp32b32xES12_NS13_INS14_ILi2ELi4ELi3EEES17_NSV_INS5_IJS18_SE_EEENS5_IJSE_SB_EEEEEEENS4_39AutoVectorizingCopyWithAssumedAlignmentILi128EEENS4_14SM90_TMA_STOREES21_S23_S23_EEEvvEEEEvNT_6ParamsE) ;  /* 0xffffff6002c47950 */ /* 0x000fea0003c3ffff */
        .weak           $__internal_2_$__cuda_sm10x_tcgen05_guardrail_trap_unallocated_columns_being_dealloced
        .type           $__internal_2_$__cuda_sm10x_tcgen05_guardrail_trap_unallocated_columns_being_dealloced,@function
        .size           $__internal_2_$__cuda_sm10x_tcgen05_guardrail_trap_unallocated_columns_being_dealloced,(.L_x_164 - $__internal_2_$__cuda_sm10x_tcgen05_guardrail_trap_unallocated_columns_being_dealloced)
$__internal_2_$__cuda_sm10x_tcgen05_guardrail_trap_unallocated_columns_being_dealloced:
[----:B------:R-:W-:Y:S05]  /*9cf0*/  BPT.TRAP 0x1 ;  /* 0x000000040000795c */ /* 0x000fea0000300000 */
[----:B------:R-:W-:-:S04]  /*9d00*/  HFMA2 R3, -RZ, RZ, 0, 0 ;  /* 0x00000000ff037431 */ /* 0x000fc800000001ff */
[----:B------:R-:W-:Y:S05]  /*9d10*/  RET.REL.NODEC R2 `(_ZN7cutlass13device_kernelINS_4gemm6kernel13GemmUniversalIN4cute5tupleIJiiiiEEENS1_10collective13CollectiveMmaINS1_35MainloopSm100TmaUmmaWarpSpecializedILi2ELi2ELi4ENS5_IJNS4_1CILi1EEESB_SB_EEEEENS5_IJNSA_ILi64EEENSA_ILi256EEESF_EEENS_12float_e4m3_tENS5_IJlSB_lEEESH_SI_NS4_8TiledMMAINS4_8MMA_AtomIJNS4_10MMA_TraitsINS4_19SM100_MMA_F8F6F4_SSEJSH_SH_fSE_SF_NS4_17integral_constantINS4_4UMMA5MajorELSP_0EEESQ_NSN_INSO_7ScaleInELSR_0EEESS_EEEEEENS4_6LayoutISC_NS5_IJNSA_ILi0EEESW_SW_EEEEENS5_IJNS4_10UnderscoreESZ_SZ_EEEEENS4_13SM90_TMA_LOADENS4_14ComposedLayoutINS4_7SwizzleILi3ELi4ELi3EEENS4_18smem_ptr_flag_bitsILi8EEENSV_INS5_IJNSA_ILi8EEENSA_ILi128EEEEEENS5_IJS19_SB_EEEEEEEvNS4_8identityES12_S1D_vS1E_EENS_8epilogue10collective18CollectiveEpilogueINS1G_23Sm100TmaWarpSpecializedILi4ELi2ELi32ELb0ELb0EEEJSG_NS5_IJNSV_ISE_SB_EES1L_EEESH_SI_SH_SI_NS1G_6fusion15FusionCallbacksIS1K_NS1N_17LinearCombinationISH_fSH_fLNS_15FloatRoundStyleE2EEESG_S1M_JEEENS4_5SM1004TMEM4LOAD26SM100_TMEM_LOAD_16dp32b32xES12_NS13_INS14_ILi2ELi4ELi3EEES17_NSV_INS5_IJS18_SE_EEENS5_IJSE_SB_EEEEEEENS4_39AutoVectorizingCopyWithAssumedAlignmentILi128EEENS4_14SM90_TMA_STOREES21_S23_S23_EEEvvEEEEvNT_6ParamsE) ;  /* 0xffffff6002b87950 */ /* 0x000fea0003c3ffff */
.L_x_163:
[----:B------:R-:W-:-:S00]  /*9d20*/  BRA `(.L_x_163) ;  /* 0xfffffffc00fc7947 */ /* 0x000fc0000383ffff */
[----:B------:R-:W-:-:S00]  /*9d30*/  NOP ;  /* 0x0000000000007918 */ /* 0x000fc00000000000 */
        /* <DEDUP_REMOVED lines=12> */
.L_x_164:


//--------------------- .nv.global.init           --------------------------
	.section	.nv.global.init,"aw",@progbits
.nv.global.init:
	.type		$str$27,@object
	.size		$str$27,($str$28 - $str$27)
$str$27:
        /*0000*/ 	.byte	0x28, 0x61, 0x64, 0x64, 0x72, 0x65, 0x73, 0x73, 0x20, 0x26, 0x20, 0x6d, 0x61, 0x73, 0x6b, 0x29
        /*0010*/ 	.byte	0x20, 0x3d, 0x3d, 0x20, 0x30, 0x00
	.type		$str$28,@object
	.size		$str$28,($str$26 - $str$28)
$str$28:
        /*0016*/ 	.byte	0x2f, 0x74, 0x6d, 0x70, 0x2f, 0x63, 0x75, 0x74, 0x6c, 0x61, 0x73, 0x73, 0x5f, 0x73, 0x77, 0x65
        /*0026*/ 	.byte	0x65, 0x70, 0x5f, 0x73, 0x72, 0x63, 0x2f, 0x69, 0x6e, 0x63, 0x6c, 0x75, 0x64, 0x65, 0x2f, 0x63
        /*0036*/ 	.byte	0x75, 0x74, 0x65, 0x2f, 0x70, 0x6f, 0x69, 0x6e, 0x74, 0x65, 0x72, 0x5f, 0x66, 0x6c, 0x61, 0x67
        /*0046*/ 	.byte	0x67, 0x65, 0x64, 0x2e, 0x68, 0x70, 0x70, 0x00
	.type		$str$26,@object
	.size		$str$26,($str$25 - $str$26)
$str$26:
        /*004e*/ 	.byte	0x2f, 0x74, 0x6d, 0x70, 0x2f, 0x63, 0x75, 0x74, 0x6c, 0x61, 0x73, 0x73, 0x5f, 0x73, 0x77, 0x65
        /*005e*/ 	.byte	0x65, 0x70, 0x5f, 0x73, 0x72, 0x63, 0x2f, 0x69, 0x6e, 0x63, 0x6c, 0x75, 0x64, 0x65, 0x2f, 0x63
        /*006e*/ 	.byte	0x75, 0x74, 0x65, 0x2f, 0x61, 0x74, 0x6f, 0x6d, 0x2f, 0x63, 0x6f, 0x70, 0x79, 0x5f, 0x74, 0x72
        /*007e*/ 	.byte	0x61, 0x69, 0x74, 0x73, 0x5f, 0x73, 0x6d, 0x31, 0x30, 0x30, 0x2e, 0x68, 0x70, 0x70, 0x00
	.type		$str$25,@object
	.size		$str$25,(__unnamed_1 - $str$25)
$str$25:
        /*008d*/ 	.byte	0x28, 0x28, 0x75, 0x69, 0x6e, 0x74, 0x33, 0x32, 0x5f, 0x74, 0x28, 0x74, 0x68, 0x72, 0x65, 0x61
        /*009d*/ 	.byte	0x64, 0x49, 0x64, 0x78, 0x2e, 0x78, 0x29, 0x20, 0x2f, 0x20, 0x33, 0x32, 0x29, 0x20, 0x25, 0x20
        /*00ad*/ 	.byte	0x34, 0x29, 0x20, 0x3d, 0x3d, 0x20, 0x28, 0x28, 0x28, 0x74, 0x6d, 0x65, 0x6d, 0x5f, 0x61, 0x64
        /*00bd*/ 	.byte	0x64, 0x72, 0x20, 0x3e, 0x3e, 0x20, 0x31, 0x36, 0x29, 0x20, 0x2f, 0x20, 0x33, 0x32, 0x29, 0x20
        /*00cd*/ 	.byte	0x25, 0x20, 0x34, 0x29, 0x00
	.type		__unnamed_1,@object
	.size		__unnamed_1,(__unnamed_2 - __unnamed_1)
__unnamed_1:
        /*00d2*/ 	.byte	0x61, 0x75, 0x74, 0x6f, 0x20, 0x63, 0x75, 0x74, 0x65, 0x3a, 0x3a, 0x61, 0x73, 0x5f, 0x70, 0x6f
        /* <DEDUP_REMOVED lines=24> */
        /*0262*/ 	.byte	0x3c, 0x34, 0x30, 0x39, 0x36, 0x3e, 0x3e, 0x3e, 0x3e, 0x5d, 0x00
	.type		__unnamed_2,@object
	.size		__unnamed_2,(__unnamed_3 - __unnamed_2)
__unnamed_2:
        /* <DEDUP_REMOVED lines=26> */
	.type		__unnamed_3,@object
	.size		__unnamed_3,(.L_3 - __unnamed_3)
__unnamed_3:
        /* <DEDUP_REMOVED lines=40> */
        /*0688*/ 	.byte	0x74, 0x65, 0x3a, 0x3a, 0x43, 0x3c, 0x30, 0x3e, 0x3e, 0x3e, 0x3e, 0x5d, 0x00
.L_3:


//--------------------- .nv.shared._ZN7cutlass13device_kernelINS_4gemm6kernel13GemmUniversalIN4cute5tupleIJiiiiEEENS1_10collective13CollectiveMmaINS1_35MainloopSm100TmaUmmaWarpSpecializedILi2ELi2ELi4ENS5_IJNS4_1CILi1EEESB_SB_EEEEENS5_IJNSA_ILi64EEENSA_ILi256EEESF_EEENS_12float_e4m3_tENS5_IJlSB_lEEESH_SI_NS4_8TiledMMAINS4_8MMA_AtomIJNS4_10MMA_TraitsINS4_19SM100_MMA_F8F6F4_SSEJSH_SH_fSE_SF_NS4_17integral_constantINS4_4UMMA5MajorELSP_0EEESQ_NSN_INSO_7ScaleInELSR_0EEESS_EEEEEENS4_6LayoutISC_NS5_IJNSA_ILi0EEESW_SW_EEEEENS5_IJNS4_10UnderscoreESZ_SZ_EEEEENS4_13SM90_TMA_LOADENS4_14ComposedLayoutINS4_7SwizzleILi3ELi4ELi3EEENS4_18smem_ptr_flag_bitsILi8EEENSV_INS5_IJNSA_ILi8EEENSA_ILi128EEEEEENS5_IJS19_SB_EEEEEEEvNS4_8identityES12_S1D_vS1E_EENS_8epilogue10collective18CollectiveEpilogueINS1G_23Sm100TmaWarpSpecializedILi4ELi2ELi32ELb0ELb0EEEJSG_NS5_IJNSV_ISE_SB_EES1L_EEESH_SI_SH_SI_NS1G_6fusion15FusionCallbacksIS1K_NS1N_17LinearCombinationISH_fSH_fLNS_15FloatRoundStyleE2EEESG_S1M_JEEENS4_5SM1004TMEM4LOAD26SM100_TMEM_LOAD_16dp32b32xES12_NS13_INS14_ILi2ELi4ELi3EEES17_NSV_INS5_IJS18_SE_EEENS5_IJSE_SB_EEEEEEENS4_39AutoVectorizingCopyWithAssumedAlignmentILi128EEENS4_14SM90_TMA_STOREES21_S23_S23_EEEvvEEEEvNT_6ParamsE --------------------------
	.section	.nv.shared._ZN7cutlass13device_kernelINS_4gemm6kernel13GemmUniversalIN4cute5tupleIJiiiiEEENS1_10collective13CollectiveMmaINS1_35MainloopSm100TmaUmmaWarpSpecializedILi2ELi2ELi4ENS5_IJNS4_1CILi1EEESB_SB_EEEEENS5_IJNSA_ILi64EEENSA_ILi256EEESF_EEENS_12float_e4m3_tENS5_IJlSB_lEEESH_SI_NS4_8TiledMMAINS4_8MMA_AtomIJNS4_10MMA_TraitsINS4_19SM100_MMA_F8F6F4_SSEJSH_SH_fSE_SF_NS4_17integral_constantINS4_4UMMA5MajorELSP_0EEESQ_NSN_INSO_7ScaleInELSR_0EEESS_EEEEEENS4_6LayoutISC_NS5_IJNSA_ILi0EEESW_SW_EEEEENS5_IJNS4_10UnderscoreESZ_SZ_EEEEENS4_13SM90_TMA_LOADENS4_14ComposedLayoutINS4_7SwizzleILi3ELi4ELi3EEENS4_18smem_ptr_flag_bitsILi8EEENSV_INS5_IJNSA_ILi8EEENSA_ILi128EEEEEENS5_IJS19_SB_EEEEEEEvNS4_8identityES12_S1D_vS1E_EENS_8epilogue10collective18CollectiveEpilogueINS1G_23Sm100TmaWarpSpecializedILi4ELi2ELi32ELb0ELb0EEEJSG_NS5_IJNSV_ISE_SB_EES1L_EEESH_SI_SH_SI_NS1G_6fusion15FusionCallbacksIS1K_NS1N_17LinearCombinationISH_fSH_fLNS_15FloatRoundStyleE2EEESG_S1M_JEEENS4_5SM1004TMEM4LOAD26SM100_TMEM_LOAD_16dp32b32xES12_NS13_INS14_ILi2ELi4ELi3EEES17_NSV_INS5_IJS18_SE_EEENS5_IJSE_SB_EEEEEEENS4_39AutoVectorizingCopyWithAssumedAlignmentILi128EEENS4_14SM90_TMA_STOREES21_S23_S23_EEEvvEEEEvNT_6ParamsE,"aw",@nobits
	.sectionflags	@""
	.align	16
	.zero		1024


//--------------------- .nv.shared.reserved.0     --------------------------
	.section	.nv.shared.reserved.0,"aw",@nobits
	.weak		__nv_reservedSMEM_offset_0_alias
	.size		__nv_reservedSMEM_offset_0_alias, 0, 64
	.other		__nv_reservedSMEM_offset_0_alias,@"STO_CUDA_RESERVED_SHARED STV_DEFAULT"
__nv_reservedSMEM_offset_0_alias:
	.zero		0
.nv.shared.reserved.0:
	.zero		64
	.weak		__nv_reservedSMEM_tcgen05_partition
	.type		__nv_reservedSMEM_tcgen05_partition,@object
	.size		__nv_reservedSMEM_tcgen05_partition,(.L_0 - __nv_reservedSMEM_tcgen05_partition)
__nv_reservedSMEM_tcgen05_partition:
	.zero		32
.L_0:


//--------------------- .nv.global                --------------------------
	.section	.nv.global,"aw",@nobits
.nv.global:
	.type		_ZN40_INTERNAL_d9486316_4_k_cu_211c6402_273724cute1_E,@object
	.size		_ZN40_INTERNAL_d9486316_4_k_cu_211c6402_273724cute1_E,(_ZN40_INTERNAL_d9486316_4_k_cu_211c6402_273724cuda3std3__45__cpo6cbeginE - _ZN40_INTERNAL_d9486316_4_k_cu_211c6402_273724cute1_E)
_ZN40_INTERNAL_d9486316_4_k_cu_211c6402_273724cute1_E:
	.zero		1
	.type		_ZN40_INTERNAL_d9486316_4_k_cu_211c6402_273724cuda3std3__45__cpo6cbeginE,@object
	.size		_ZN40_INTERNAL_d9486316_4_k_cu_211c6402_273724cuda3std3__45__cpo6cbeginE,(_ZN40_INTERNAL_d9486316_4_k_cu_211c6402_273724cuda3std3__48in_placeE - _ZN40_INTERNAL_d9486316_4_k_cu_211c6402_273724cuda3std3__45__cpo6cbeginE)
_ZN40_INTERNAL_d9486316_4_k_cu_211c6402_273724cuda3std3__45__cpo6cbeginE:
	.zero		1
	.type		_ZN40_INTERNAL_d9486316_4_k_cu_211c6402_273724cuda3std3__48in_placeE,@object
	.size		_ZN40_INTERNAL_d9486316_4_k_cu_211c6402_273724cuda3std3__48in_placeE,(_ZN40_INTERNAL_d9486316_4_k_cu_211c6402_273724cuda3std6ranges3__45__cpo9iter_moveE - _ZN40_INTERNAL_d9486316_4_k_cu_211c6402_273724cuda3std3__48in_placeE)
_ZN40_INTERNAL_d9486316_4_k_cu_211c6402_273724cuda3std3__48in_placeE:
	.zero		1
	.type		_ZN40_INTERNAL_d9486316_4_k_cu_211c6402_273724cuda3std6ranges3__45__cpo9iter_moveE,@object
	.size		_ZN40_INTERNAL_d9486316_4_k_cu_211c6402_273724cuda3std6ranges3__45__cpo9iter_moveE,(_ZN40_INTERNAL_d9486316_4_k_cu_211c6402_273724cuda3std3__45__cpo5beginE - _ZN40_INTERNAL_d9486316_4_k_cu_211c6402_273724cuda3std6ranges3__45__cpo9iter_moveE)
_ZN40_INTERNAL_d9486316_4_k_cu_211c6402_273724cuda3std6ranges3__45__cpo9iter_moveE:
	.zero		1
	.type		_ZN40_INTERNAL_d9486316_4_k_cu_211c6402_273724cuda3std3__45__cpo5beginE,@object
	.size		_ZN40_INTERNAL_d9486316_4_k_cu_211c6402_273724cuda3std3__45__cpo5beginE,(_ZN40_INTERNAL_d9486316_4_k_cu_211c6402_273724cuda3std3__442_GLOBAL__N__d9486316_4_k_cu_211c6402_273726ignoreE - _ZN40_INTERNAL_d9486316_4_k_cu_211c6402_273724cuda3std3__45__cpo5beginE)
_ZN40_INTERNAL_d9486316_4_k_cu_211c6402_273724cuda3std3__45__cpo5beginE:
	.zero		1
	.type		_ZN40_INTERNAL_d9486316_4_k_cu_211c6402_273724cuda3std3__442_GLOBAL__N__d9486316_4_k_cu_211c6402_273726ignoreE,@object
	.size		_ZN40_INTERNAL_d9486316_4_k_cu_211c6402_273724cuda3std3__442_GLOBAL__N__d9486316_4_k_cu_211c6402_273726ignoreE,(_ZN40_INTERNAL_d9486316_4_k_cu_211c6402_273724cute7productE - _ZN40_INTERNAL_d9486316_4_k_cu_211c6402_273724cuda3std3__442_GLOBAL__N__d9486316_4_k_cu_211c6402_273726ignoreE)
_ZN40_INTERNAL_d9486316_4_k_cu_211c6402_273724cuda3std3__442_GLOBAL__N__d9486316_4_k_cu_211c6402_273726ignoreE:
	.zero		1
	.type		_ZN40_INTERNAL_d9486316_4_k_cu_211c6402_273724cute7productE,@object
	.size		_ZN40_INTERNAL_d9486316_4_k_cu_211c6402_273724cute7productE,(_ZN40_INTERNAL_d9486316_4_k_cu_211c6402_273724cuda3std3__45__cpo3endE - _ZN40_INTERNAL_d9486316_4_k_cu_211c6402_273724cute7productE)
_ZN40_INTERNAL_d9486316_4_k_cu_211c6402_273724cute7productE:
	.zero		1
	.type		_ZN40_INTERNAL_d9486316_4_k_cu_211c6402_273724cuda3std3__45__cpo3endE,@object
	.size		_ZN40_INTERNAL_d9486316_4_k_cu_211c6402_273724cuda3std3__45__cpo3endE,(_ZN40_INTERNAL_d9486316_4_k_cu_211c6402_273724cuda3std3__419piecewise_constructE - _ZN40_INTERNAL_d9486316_4_k_cu_211c6402_273724cuda3std3__45__cpo3endE)
_ZN40_INTERNAL_d9486316_4_k_cu_211c6402_273724cuda3std3__45__cpo3endE:
	.zero		1
	.type		_ZN40_INTERNAL_d9486316_4_k_cu_211c6402_273724cuda3std3__419piecewise_constructE,@object
	.size		_ZN40_INTERNAL_d9486316_4_k_cu_211c6402_273724cuda3std3__419piecewise_constructE,(_ZN40_INTERNAL_d9486316_4_k_cu_211c6402_273724cuda3std3__45__cpo4cendE - _ZN40_INTERNAL_d9486316_4_k_cu_211c6402_273724cuda3std3__419piecewise_constructE)
_ZN40_INTERNAL_d9486316_4_k_cu_211c6402_273724cuda3std3__419piecewise_constructE:
	.zero		1
	.type		_ZN40_INTERNAL_d9486316_4_k_cu_211c6402_273724cuda3std3__45__cpo4cendE,@object
	.size		_ZN40_INTERNAL_d9486316_4_k_cu_211c6402_273724cuda3std3__45__cpo4cendE,(_ZN40_INTERNAL_d9486316_4_k_cu_211c6402_273724cuda3std6ranges3__45__cpo4swapE - _ZN40_INTERNAL_d9486316_4_k_cu_211c6402_273724cuda3std3__45__cpo4cendE)
_ZN40_INTERNAL_d9486316_4_k_cu_211c6402_273724cuda3std3__45__cpo4cendE:
	.zero		1
	.type		_ZN40_INTERNAL_d9486316_4_k_cu_211c6402_273724cuda3std6ranges3__45__cpo4swapE,@object
	.size		_ZN40_INTERNAL_d9486316_4_k_cu_211c6402_273724cuda3std6ranges3__45__cpo4swapE,(.L_11 - _ZN40_INTERNAL_d9486316_4_k_cu_211c6402_273724cuda3std6ranges3__45__cpo4swapE)
_ZN40_INTERNAL_d9486316_4_k_cu_211c6402_273724cuda3std6ranges3__45__cpo4swapE:
	.zero		1
.L_11:


//--------------------- .nv.constant0._ZN7cutlass13device_kernelINS_4gemm6kernel13GemmUniversalIN4cute5tupleIJiiiiEEENS1_10collective13CollectiveMmaINS1_35MainloopSm100TmaUmmaWarpSpecializedILi2ELi2ELi4ENS5_IJNS4_1CILi1EEESB_SB_EEEEENS5_IJNSA_ILi64EEENSA_ILi256EEESF_EEENS_12float_e4m3_tENS5_IJlSB_lEEESH_SI_NS4_8TiledMMAINS4_8MMA_AtomIJNS4_10MMA_TraitsINS4_19SM100_MMA_F8F6F4_SSEJSH_SH_fSE_SF_NS4_17integral_constantINS4_4UMMA5MajorELSP_0EEESQ_NSN_INSO_7ScaleInELSR_0EEESS_EEEEEENS4_6LayoutISC_NS5_IJNSA_ILi0EEESW_SW_EEEEENS5_IJNS4_10UnderscoreESZ_SZ_EEEEENS4_13SM90_TMA_LOADENS4_14ComposedLayoutINS4_7SwizzleILi3ELi4ELi3EEENS4_18smem_ptr_flag_bitsILi8EEENSV_INS5_IJNSA_ILi8EEENSA_ILi128EEEEEENS5_IJS19_SB_EEEEEEEvNS4_8identityES12_S1D_vS1E_EENS_8epilogue10collective18CollectiveEpilogueINS1G_23Sm100TmaWarpSpecializedILi4ELi2ELi32ELb0ELb0EEEJSG_NS5_IJNSV_ISE_SB_EES1L_EEESH_SI_SH_SI_NS1G_6fusion15FusionCallbacksIS1K_NS1N_17LinearCombinationISH_fSH_fLNS_15FloatRoundStyleE2EEESG_S1M_JEEENS4_5SM1004TMEM4LOAD26SM100_TMEM_LOAD_16dp32b32xES12_NS13_INS14_ILi2ELi4ELi3EEES17_NSV_INS5_IJS18_SE_EEENS5_IJSE_SB_EEEEEEENS4_39AutoVectorizingCopyWithAssumedAlignmentILi128EEENS4_14SM90_TMA_STOREES21_S23_S23_EEEvvEEEEvNT_6ParamsE --------------------------
	.section	.nv.constant0._ZN7cutlass13device_kernelINS_4gemm6kernel13GemmUniversalIN4cute5tupleIJiiiiEEENS1_10collective13CollectiveMmaINS1_35MainloopSm100TmaUmmaWarpSpecializedILi2ELi2ELi4ENS5_IJNS4_1CILi1EEESB_SB_EEEEENS5_IJNSA_ILi64EEENSA_ILi256EEESF_EEENS_12float_e4m3_tENS5_IJlSB_lEEESH_SI_NS4_8TiledMMAINS4_8MMA_AtomIJNS4_10MMA_TraitsINS4_19SM100_MMA_F8F6F4_SSEJSH_SH_fSE_SF_NS4_17integral_constantINS4_4UMMA5MajorELSP_0EEESQ_NSN_INSO_7ScaleInELSR_0EEESS_EEEEEENS4_6LayoutISC_NS5_IJNSA_ILi0EEESW_SW_EEEEENS5_IJNS4_10UnderscoreESZ_SZ_EEEEENS4_13SM90_TMA_LOADENS4_14ComposedLayoutINS4_7SwizzleILi3ELi4ELi3EEENS4_18smem_ptr_flag_bitsILi8EEENSV_INS5_IJNSA_ILi8EEENSA_ILi128EEEEEENS5_IJS19_SB_EEEEEEEvNS4_8identityES12_S1D_vS1E_EENS_8epilogue10collective18CollectiveEpilogueINS1G_23Sm100TmaWarpSpecializedILi4ELi2ELi32ELb0ELb0EEEJSG_NS5_IJNSV_ISE_SB_EES1L_EEESH_SI_SH_SI_NS1G_6fusion15FusionCallbacksIS1K_NS1N_17LinearCombinationISH_fSH_fLNS_15FloatRoundStyleE2EEESG_S1M_JEEENS4_5SM1004TMEM4LOAD26SM100_TMEM_LOAD_16dp32b32xES12_NS13_INS14_ILi2ELi4ELi3EEES17_NSV_INS5_IJS18_SE_EEENS5_IJSE_SB_EEEEEEENS4_39AutoVectorizingCopyWithAssumedAlignmentILi128EEENS4_14SM90_TMA_STOREES21_S23_S23_EEEvvEEEEvNT_6ParamsE,"a",@progbits
	.sectionflags	@""
	.align	4
.nv.constant0._ZN7cutlass13device_kernelINS_4gemm6kernel13GemmUniversalIN4cute5tupleIJiiiiEEENS1_10collective13CollectiveMmaINS1_35MainloopSm100TmaUmmaWarpSpecializedILi2ELi2ELi4ENS5_IJNS4_1CILi1EEESB_SB_EEEEENS5_IJNSA_ILi64EEENSA_ILi256EEESF_EEENS_12float_e4m3_tENS5_IJlSB_lEEESH_SI_NS4_8TiledMMAINS4_8MMA_AtomIJNS4_10MMA_TraitsINS4_19SM100_MMA_F8F6F4_SSEJSH_SH_fSE_SF_NS4_17integral_constantINS4_4UMMA5MajorELSP_0EEESQ_NSN_INSO_7ScaleInELSR_0EEESS_EEEEEENS4_6LayoutISC_NS5_IJNSA_ILi0EEESW_SW_EEEEENS5_IJNS4_10UnderscoreESZ_SZ_EEEEENS4_13SM90_TMA_LOADENS4_14ComposedLayoutINS4_7SwizzleILi3ELi4ELi3EEENS4_18smem_ptr_flag_bitsILi8EEENSV_INS5_IJNSA_ILi8EEENSA_ILi128EEEEEENS5_IJS19_SB_EEEEEEEvNS4_8identityES12_S1D_vS1E_EENS_8epilogue10collective18CollectiveEpilogueINS1G_23Sm100TmaWarpSpecializedILi4ELi2ELi32ELb0ELb0EEEJSG_NS5_IJNSV_ISE_SB_EES1L_EEESH_SI_SH_SI_NS1G_6fusion15FusionCallbacksIS1K_NS1N_17LinearCombinationISH_fSH_fLNS_15FloatRoundStyleE2EEESG_S1M_JEEENS4_5SM1004TMEM4LOAD26SM100_TMEM_LOAD_16dp32b32xES12_NS13_INS14_ILi2ELi4ELi3EEES17_NSV_INS5_IJS18_SE_EEENS5_IJSE_SB_EEEEEEENS4_39AutoVectorizingCopyWithAssumedAlignmentILi128EEENS4_14SM90_TMA_STOREES21_S23_S23_EEEvvEEEEvNT_6ParamsE:
	.zero		2944


//--------------------- SYMBOLS --------------------------

	.type		.nv.reservedSmem.offset0,@object
	.size		.nv.reservedSmem.offset0,0x4
	.type		.nv.reservedSmem.cap,@object
	.size		.nv.reservedSmem.cap,0x4
	.type		__assertfail,@function
